	.target	sm_80

	.elftype	@"ET_EXEC"


//--------------------- .note.nv.tkinfo           --------------------------
	.section	.note.nv.tkinfo,"",@"SHT_NOTE"
	.sectionflags	@"SHF_NOTE_NV_TKINFO"
	.tkinfo
        /*0018*/ 	.word	0x00000002
        /*0030*/ 	.string	""
        /*0030*/ 	.string	"ptxas"
        /*0030*/ 	.string	"Cuda compilation tools, release 13.0, V13.0.88"
        /*0030*/ 	.string	"Build cuda_13.0.r13.0/compiler.36424714_0"
        /*0030*/ 	.string	"-v  -suppress-debug-info  -lineinfo  -arch sm_80 "



//--------------------- .note.nv.cuinfo           --------------------------
	.section	.note.nv.cuinfo,"",@"SHT_NOTE"
	.sectionflags	@"SHF_NOTE_NV_CUINFO"
        /*0018*/ 	.short	0x0002
        /*001a*/ 	.short	0x0050
        /*001c*/ 	.short	0x0082
	.zero		2


//--------------------- .nv.info                  --------------------------
	.section	.nv.info,"",@"SHT_CUDA_INFO"
	.align	4


	//----- nvinfo : EIATTR_REGCOUNT
	.align		4
        /*0000*/ 	.byte	0x04, 0x2f
        /*0002*/ 	.short	(.L_1 - .L_0)
	.align		4
.L_0:
        /*0004*/ 	.word	index@(matmul_kernel)
        /*0008*/ 	.word	0x000000a7


	//----- nvinfo : EIATTR_FRAME_SIZE
	.align		4
.L_1:
        /*000c*/ 	.byte	0x04, 0x11
        /*000e*/ 	.short	(.L_3 - .L_2)
	.align		4
.L_2:
        /*0010*/ 	.word	index@(matmul_kernel)
        /*0014*/ 	.word	0x00000000


	//----- nvinfo : EIATTR_MIN_STACK_SIZE
	.align		4
.L_3:
        /*0018*/ 	.byte	0x04, 0x12
        /*001a*/ 	.short	(.L_5 - .L_4)
	.align		4
.L_4:
        /*001c*/ 	.word	index@(matmul_kernel)
        /*0020*/ 	.word	0x00000000
.L_5:


//--------------------- .nv.info.matmul_kernel    --------------------------
	.section	.nv.info.matmul_kernel,"",@"SHT_CUDA_INFO"
	.sectionflags	@""
	.align	4


	//----- nvinfo : EIATTR_CUDA_API_VERSION
	.align		4
        /*0000*/ 	.byte	0x04, 0x37
        /*0002*/ 	.short	(.L_7 - .L_6)
.L_6:
        /*0004*/ 	.word	0x00000082


	//----- nvinfo : EIATTR_SW2861232_WAR
	.align		4
.L_7:
        /*0008*/ 	.byte	0x01, 0x35
	.zero		2


	//----- nvinfo : EIATTR_PARAM_CBANK
	.align		4
        /*000c*/ 	.byte	0x04, 0x0a
        /*000e*/ 	.short	(.L_9 - .L_8)
	.align		4
.L_8:
        /*0010*/ 	.word	index@(.nv.constant0.matmul_kernel)
        /*0014*/ 	.short	0x0160
        /*0016*/ 	.short	0x0050


	//----- nvinfo : EIATTR_CBANK_PARAM_SIZE
	.align		4
.L_9:
        /*0018*/ 	.byte	0x03, 0x19
        /*001a*/ 	.short	0x0050


	//----- nvinfo : EIATTR_KPARAM_INFO
	.align		4
        /*001c*/ 	.byte	0x04, 0x17
        /*001e*/ 	.short	(.L_11 - .L_10)
.L_10:
        /*0020*/ 	.word	0x00000000
        /*0024*/ 	.short	0x000d
        /*0026*/ 	.short	0x0048
        /*0028*/ 	.byte	0x00, 0xf4, 0x21, 0x00


	//----- nvinfo : EIATTR_KPARAM_INFO
	.align		4
.L_11:
        /*002c*/ 	.byte	0x04, 0x17
        /*002e*/ 	.short	(.L_13 - .L_12)
.L_12:
        /*0030*/ 	.word	0x00000000
        /*0034*/ 	.short	0x000c
        /*0036*/ 	.short	0x0040
        /*0038*/ 	.byte	0x00, 0xf4, 0x21, 0x00


	//----- nvinfo : EIATTR_KPARAM_INFO
	.align		4
.L_13:
        /*003c*/ 	.byte	0x04, 0x17
        /*003e*/ 	.short	(.L_15 - .L_14)
.L_14:
        /*0040*/ 	.word	0x00000000
        /*0044*/ 	.short	0x000b
        /*0046*/ 	.short	0x0038
        /*0048*/ 	.byte	0x00, 0xf0, 0x11, 0x00


	//----- nvinfo : EIATTR_KPARAM_INFO
	.align		4
.L_15:
        /*004c*/ 	.byte	0x04, 0x17
        /*004e*/ 	.short	(.L_17 - .L_16)
.L_16:
        /*0050*/ 	.word	0x00000000
        /*0054*/ 	.short	0x000a
        /*0056*/ 	.short	0x0034
        /*0058*/ 	.byte	0x00, 0xf0, 0x11, 0x00


	//----- nvinfo : EIATTR_KPARAM_INFO
	.align		4
.L_17:
        /*005c*/ 	.byte	0x04, 0x17
        /*005e*/ 	.short	(.L_19 - .L_18)
.L_18:
        /*0060*/ 	.word	0x00000000
        /*0064*/ 	.short	0x0009
        /*0066*/ 	.short	0x0030
        /*0068*/ 	.byte	0x00, 0xf0, 0x11, 0x00


	//----- nvinfo : EIATTR_KPARAM_INFO
	.align		4
.L_19:
        /*006c*/ 	.byte	0x04, 0x17
        /*006e*/ 	.short	(.L_21 - .L_20)
.L_20:
        /*0070*/ 	.word	0x00000000
        /*0074*/ 	.short	0x0008
        /*0076*/ 	.short	0x002c
        /*0078*/ 	.byte	0x00, 0xf0, 0x11, 0x00


	//----- nvinfo : EIATTR_KPARAM_INFO
	.align		4
.L_21:
        /*007c*/ 	.byte	0x04, 0x17
        /*007e*/ 	.short	(.L_23 - .L_22)
.L_22:
        /*0080*/ 	.word	0x00000000
        /*0084*/ 	.short	0x0007
        /*0086*/ 	.short	0x0028
        /*0088*/ 	.byte	0x00, 0xf0, 0x11, 0x00


	//----- nvinfo : EIATTR_KPARAM_INFO
	.align		4
.L_23:
        /*008c*/ 	.byte	0x04, 0x17
        /*008e*/ 	.short	(.L_25 - .L_24)
.L_24:
        /*0090*/ 	.word	0x00000000
        /*0094*/ 	.short	0x0006
        /*0096*/ 	.short	0x0024
        /*0098*/ 	.byte	0x00, 0xf0, 0x11, 0x00


	//----- nvinfo : EIATTR_KPARAM_INFO
	.align		4
.L_25:
        /*009c*/ 	.byte	0x04, 0x17
        /*009e*/ 	.short	(.L_27 - .L_26)
.L_26:
        /*00a0*/ 	.word	0x00000000
        /*00a4*/ 	.short	0x0005
        /*00a6*/ 	.short	0x0020
        /*00a8*/ 	.byte	0x00, 0xf0, 0x11, 0x00


	//----- nvinfo : EIATTR_KPARAM_INFO
	.align		4
.L_27:
        /*00ac*/ 	.byte	0x04, 0x17
        /*00ae*/ 	.short	(.L_29 - .L_28)
.L_28:
        /*00b0*/ 	.word	0x00000000
        /*00b4*/ 	.short	0x0004
        /*00b6*/ 	.short	0x001c
        /*00b8*/ 	.byte	0x00, 0xf0, 0x11, 0x00


	//----- nvinfo : EIATTR_KPARAM_INFO
	.align		4
.L_29:
        /*00bc*/ 	.byte	0x04, 0x17
        /*00be*/ 	.short	(.L_31 - .L_30)
.L_30:
        /*00c0*/ 	.word	0x00000000
        /*00c4*/ 	.short	0x0003
        /*00c6*/ 	.short	0x0018
        /*00c8*/ 	.byte	0x00, 0xf0, 0x11, 0x00


	//----- nvinfo : EIATTR_KPARAM_INFO
	.align		4
.L_31:
        /*00cc*/ 	.byte	0x04, 0x17
        /*00ce*/ 	.short	(.L_33 - .L_32)
.L_32:
        /*00d0*/ 	.word	0x00000000
        /*00d4*/ 	.short	0x0002
        /*00d6*/ 	.short	0x0010
        /*00d8*/ 	.byte	0x00, 0xf4, 0x21, 0x00


	//----- nvinfo : EIATTR_KPARAM_INFO
	.align		4
.L_33:
        /*00dc*/ 	.byte	0x04, 0x17
        /*00de*/ 	.short	(.L_35 - .L_34)
.L_34:
        /*00e0*/ 	.word	0x00000000
        /*00e4*/ 	.short	0x0001
        /*00e6*/ 	.short	0x0008
        /*00e8*/ 	.byte	0x00, 0xf4, 0x21, 0x00


	//----- nvinfo : EIATTR_KPARAM_INFO
	.align		4
.L_35:
        /*00ec*/ 	.byte	0x04, 0x17
        /*00ee*/ 	.short	(.L_37 - .L_36)
.L_36:
        /*00f0*/ 	.word	0x00000000
        /*00f4*/ 	.short	0x0000
        /*00f6*/ 	.short	0x0000
        /*00f8*/ 	.byte	0x00, 0xf4, 0x21, 0x00


	//----- nvinfo : EIATTR_MAXREG_COUNT
	.align		4
.L_37:
        /*00fc*/ 	.byte	0x03, 0x1b
        /*00fe*/ 	.short	0x00ff


	//----- nvinfo : EIATTR_NUM_BARRIERS
	.align		4
        /*0100*/ 	.byte	0x02, 0x4c
        /*0102*/ 	.byte	0x01
	.zero		1


	//----- nvinfo : EIATTR_MERCURY_ISA_VERSION
	.align		4
        /*0104*/ 	.byte	0x03, 0x5f
        /*0106*/ 	.short	0x0000


	//----- nvinfo : EIATTR_EXIT_INSTR_OFFSETS
	.align		4
        /*0108*/ 	.byte	0x04, 0x1c
        /*010a*/ 	.short	(.L_39 - .L_38)


	//   ....[0]....
.L_38:
        /*010c*/ 	.word	0x00003db0


	//   ....[1]....
        /*0110*/ 	.word	0x00003de0


	//----- nvinfo : EIATTR_REQNTID
	.align		4
.L_39:
        /*0114*/ 	.byte	0x04, 0x10
        /*0116*/ 	.short	(.L_41 - .L_40)
.L_40:
        /*0118*/ 	.word	0x00000080
        /*011c*/ 	.word	0x00000001
        /*0120*/ 	.word	0x00000001
.L_41:


//--------------------- .nv.callgraph             --------------------------
	.section	.nv.callgraph,"",@"SHT_CUDA_CALLGRAPH"
	.align	4
	.sectionentsize	8
	.align		4
        /*0000*/ 	.word	0x00000000
	.align		4
        /*0004*/ 	.word	0xffffffff
	.align		4
        /*0008*/ 	.word	0x00000000
	.align		4
        /*000c*/ 	.word	0xfffffffe
	.align		4
        /*0010*/ 	.word	0x00000000
	.align		4
        /*0014*/ 	.word	0xfffffffd
	.align		4
        /*0018*/ 	.word	0x00000000
	.align		4
        /*001c*/ 	.word	0xfffffffc


//--------------------- .nv.rel.action            --------------------------
	.section	.nv.rel.action,"",@"SHT_CUDA_RELOCINFO"
	.align	8
	.sectionentsize	8
        /*0000*/ 	.byte	0x73, 0x00, 0x00, 0x00, 0x00, 0x00, 0x00, 0x00, 0x00, 0x00, 0x00, 0x11, 0x25, 0x00, 0x05, 0x36


//--------------------- .nv.constant0.matmul_kernel --------------------------
	.section	.nv.constant0.matmul_kernel,"a",@progbits
	.sectionflags	@""
	.align	4
.nv.constant0.matmul_kernel:
	.zero		432


//--------------------- .text.matmul_kernel       --------------------------
	.section	.text.matmul_kernel,"ax",@progbits
	.sectioninfo	@"SHI_REGISTERS=167"
	.align	128
        .global         matmul_kernel
        .type           matmul_kernel,@function
        .size           matmul_kernel,(.L_x_3 - matmul_kernel)
        .other          matmul_kernel,@"STO_CUDA_ENTRY STV_DEFAULT"
matmul_kernel:
.text.matmul_kernel:
[----:B------:R-:W-:Y:S02]  /*0000*/  IMAD.MOV.U32 R1, RZ, RZ, c[0x0][0x28] ;  /* 0x00000a00ff017624 */ /* 0x000fe400078e00ff */
[----:B------:R-:W-:Y:S01]  /*0010*/  IMAD.MOV.U32 R0, RZ, RZ, c[0x0][0x17c] ;  /* 0x00005f00ff007624 */ /* 0x000fe200078e00ff */
[----:B------:R-:W0:Y:S01]  /*0020*/  S2R R5, SR_CTAID.X ;  /* 0x0000000000057919 */ /* 0x000e220000002500 */
[----:B------:R-:W-:-:S03]  /*0030*/  ULDC.64 UR6, c[0x0][0x118] ;  /* 0x0000460000067ab9 */ /* 0x000fc60000000a00 */
[----:B------:R-:W-:Y:S01]  /*0040*/  IADD3 R0, R0, 0x3f, RZ ;  /* 0x0000003f00007810 */ /* 0x000fe20007ffe0ff */
[----:B------:R-:W1:Y:S03]  /*0050*/  S2R R33, SR_TID.X ;  /* 0x0000000000217919 */ /* 0x000e660000002100 */
[----:B------:R-:W-:-:S04]  /*0060*/  SHF.R.S32.HI R3, RZ, 0x1f, R0 ;  /* 0x0000001fff037819 */ /* 0x000fc80000011400 */
[----:B------:R-:W-:-:S04]  /*0070*/  LEA.HI R3, R3, R0, RZ, 0x6 ;  /* 0x0000000003037211 */ /* 0x000fc800078f30ff */
[----:B------:R-:W-:-:S05]  /*0080*/  SHF.R.S32.HI R3, RZ, 0x6, R3 ;  /* 0x00000006ff037819 */ /* 0x000fca0000011403 */
[----:B------:R-:W-:Y:S01]  /*0090*/  IMAD.SHL.U32 R4, R3, 0x8, RZ ;  /* 0x0000000803047824 */ /* 0x000fe200078e00ff */
[----:B0-----:R-:W-:-:S04]  /*00a0*/  IABS R8, R5 ;  /* 0x0000000500087213 */ /* 0x001fc80000000000 */
[-C--:B------:R-:W-:Y:S02]  /*00b0*/  IABS R7, R4.reuse ;  /* 0x0000000400077213 */ /* 0x080fe40000000000 */
[----:B------:R-:W-:Y:S02]  /*00c0*/  IABS R10, R4 ;  /* 0x00000004000a7213 */ /* 0x000fe40000000000 */
[----:B------:R-:W0:Y:S01]  /*00d0*/  I2F.RP R0, R7 ;  /* 0x0000000700007306 */ /* 0x000e220000209400 */
[C---:B-1----:R-:W-:Y:S02]  /*00e0*/  LOP3.LUT R31, R33.reuse, 0xf, RZ, 0xc0, !PT ;  /* 0x0000000f211f7812 */ /* 0x042fe400078ec0ff */
[----:B------:R-:W-:Y:S02]  /*00f0*/  SHF.R.U32.HI R32, RZ, 0x4, R33 ;  /* 0x00000004ff207819 */ /* 0x000fe40000011621 */
[----:B------:R-:W-:Y:S02]  /*0100*/  LEA.HI R34, R33, 0x38, RZ, 0x1c ;  /* 0x0000003821227811 */ /* 0x000fe400078fe0ff */
[----:B------:R-:W-:Y:S01]  /*0110*/  SGXT.U32 R32, R32, 0x3 ;  /* 0x000000032020781a */ /* 0x000fe20000000000 */
[----:B0-----:R-:W0:Y:S02]  /*0120*/  MUFU.RCP R0, R0 ;  /* 0x0000000000007308 */ /* 0x001e240000001000 */
[----:B0-----:R-:W-:Y:S01]  /*0130*/  IADD3 R2, R0, 0xffffffe, RZ ;  /* 0x0ffffffe00027810 */ /* 0x001fe20007ffe0ff */
[----:B------:R-:W-:-:S05]  /*0140*/  IMAD.MOV R0, RZ, RZ, -R10 ;  /* 0x000000ffff007224 */ /* 0x000fca00078e0a0a */
[----:B------:R0:W1:Y:S02]  /*0150*/  F2I.FTZ.U32.TRUNC.NTZ R3, R2 ;  /* 0x0000000200037305 */ /* 0x000064000021f000 */
[----:B0-----:R-:W-:Y:S02]  /*0160*/  IMAD.MOV.U32 R2, RZ, RZ, RZ ;  /* 0x000000ffff027224 */ /* 0x001fe400078e00ff */
[----:B-1----:R-:W-:-:S04]  /*0170*/  IMAD.MOV R6, RZ, RZ, -R3 ;  /* 0x000000ffff067224 */ /* 0x002fc800078e0a03 */
[----:B------:R-:W-:Y:S02]  /*0180*/  IMAD R9, R6, R7, RZ ;  /* 0x0000000706097224 */ /* 0x000fe400078e02ff */
[----:B------:R-:W-:Y:S02]  /*0190*/  IMAD.MOV.U32 R6, RZ, RZ, R8 ;  /* 0x000000ffff067224 */ /* 0x000fe400078e0008 */
[----:B------:R-:W-:-:S06]  /*01a0*/  IMAD.HI.U32 R3, R3, R9, R2 ;  /* 0x0000000903037227 */ /* 0x000fcc00078e0002 */
[----:B------:R-:W-:-:S04]  /*01b0*/  IMAD.HI.U32 R3, R3, R6, RZ ;  /* 0x0000000603037227 */ /* 0x000fc800078e00ff */
[----:B------:R-:W-:-:S05]  /*01c0*/  IMAD R0, R3, R0, R6 ;  /* 0x0000000003007224 */ /* 0x000fca00078e0206 */
[----:B------:R-:W-:-:S13]  /*01d0*/  ISETP.GT.U32.AND P1, PT, R7, R0, PT ;  /* 0x000000000700720c */ /* 0x000fda0003f24070 */
[----:B------:R-:W-:Y:S01]  /*01e0*/  @!P1 IMAD.IADD R0, R0, 0x1, -R7 ;  /* 0x0000000100009824 */ /* 0x000fe200078e0a07 */
[----:B------:R-:W-:Y:S02]  /*01f0*/  @!P1 IADD3 R3, R3, 0x1, RZ ;  /* 0x0000000103039810 */ /* 0x000fe40007ffe0ff */
[----:B------:R-:W-:Y:S02]  /*0200*/  ISETP.NE.AND P1, PT, R4, RZ, PT ;  /* 0x000000ff0400720c */ /* 0x000fe40003f25270 */
[----:B------:R-:W-:Y:S02]  /*0210*/  ISETP.GE.U32.AND P0, PT, R0, R7, PT ;  /* 0x000000070000720c */ /* 0x000fe40003f06070 */
[----:B------:R-:W-:-:S04]  /*0220*/  LOP3.LUT R0, R5, R4, RZ, 0x3c, !PT ;  /* 0x0000000405007212 */ /* 0x000fc800078e3cff */
[----:B------:R-:W-:Y:S01]  /*0230*/  ISETP.GE.AND P2, PT, R0, RZ, PT ;  /* 0x000000ff0000720c */ /* 0x000fe20003f46270 */
[----:B------:R-:W-:-:S05]  /*0240*/  IMAD.MOV.U32 R0, RZ, RZ, c[0x0][0x178] ;  /* 0x00005e00ff007624 */ /* 0x000fca00078e00ff */
[----:B------:R-:W-:Y:S02]  /*0250*/  IADD3 R0, R0, 0xf, RZ ;  /* 0x0000000f00007810 */ /* 0x000fe40007ffe0ff */
[----:B------:R-:W-:-:S05]  /*0260*/  @P0 IADD3 R3, R3, 0x1, RZ ;  /* 0x0000000103030810 */ /* 0x000fca0007ffe0ff */
[----:B------:R-:W-:Y:S01]  /*0270*/  IMAD.MOV.U32 R2, RZ, RZ, R3 ;  /* 0x000000ffff027224 */ /* 0x000fe200078e0003 */
[----:B------:R-:W-:-:S03]  /*0280*/  SHF.R.S32.HI R3, RZ, 0x1f, R0 ;  /* 0x0000001fff037819 */ /* 0x000fc60000011400 */
[----:B------:R-:W-:Y:S01]  /*0290*/  @!P2 IMAD.MOV R2, RZ, RZ, -R2 ;  /* 0x000000ffff02a224 */ /* 0x000fe200078e0a02 */
[----:B------:R-:W-:Y:S02]  /*02a0*/  @!P1 LOP3.LUT R2, RZ, R4, RZ, 0x33, !PT ;  /* 0x00000004ff029212 */ /* 0x000fe400078e33ff */
[----:B------:R-:W-:-:S03]  /*02b0*/  LEA.HI R3, R3, R0, RZ, 0x4 ;  /* 0x0000000003037211 */ /* 0x000fc600078f20ff */
[----:B------:R-:W-:Y:S02]  /*02c0*/  IMAD.SHL.U32 R6, R2, 0x8, RZ ;  /* 0x0000000802067824 */ /* 0x000fe400078e00ff */
[----:B------:R-:W-:-:S03]  /*02d0*/  IMAD.MOV R2, RZ, RZ, -R2 ;  /* 0x000000ffff027224 */ /* 0x000fc600078e0a02 */
[----:B------:R-:W-:Y:S01]  /*02e0*/  LEA.HI.SX32 R3, R3, -R6, 0x1c ;  /* 0x8000000603037211 */ /* 0x000fe200078fe2ff */
[----:B------:R-:W-:-:S03]  /*02f0*/  IMAD R4, R4, R2, R5 ;  /* 0x0000000204047224 */ /* 0x000fc600078e0205 */
[----:B------:R-:W-:Y:S02]  /*0300*/  IMNMX R11, R3, 0x8, PT ;  /* 0x00000008030b7817 */ /* 0x000fe40003800200 */
[----:B------:R-:W-:Y:S02]  /*0310*/  IABS R9, R4 ;  /* 0x0000000400097213 */ /* 0x000fe40000000000 */
[----:B------:R-:W-:-:S04]  /*0320*/  IABS R7, R11 ;  /* 0x0000000b00077213 */ /* 0x000fc80000000000 */
[----:B------:R-:W0:Y:S08]  /*0330*/  I2F.RP R0, R7 ;  /* 0x0000000700007306 */ /* 0x000e300000209400 */
[----:B0-----:R-:W0:Y:S02]  /*0340*/  MUFU.RCP R0, R0 ;  /* 0x0000000000007308 */ /* 0x001e240000001000 */
[----:B0-----:R-:W-:-:S06]  /*0350*/  IADD3 R3, R0, 0xffffffe, RZ ;  /* 0x0ffffffe00037810 */ /* 0x001fcc0007ffe0ff */
[----:B------:R-:W0:Y:S02]  /*0360*/  F2I.FTZ.U32.TRUNC.NTZ R3, R3 ;  /* 0x0000000300037305 */ /* 0x000e24000021f000 */
[----:B0-----:R-:W-:-:S04]  /*0370*/  IMAD.MOV R8, RZ, RZ, -R3 ;  /* 0x000000ffff087224 */ /* 0x001fc800078e0a03 */
[----:B------:R-:W-:Y:S01]  /*0380*/  IMAD.MOV.U32 R2, RZ, RZ, R8 ;  /* 0x000000ffff027224 */ /* 0x000fe200078e0008 */
[----:B------:R-:W-:-:S03]  /*0390*/  IABS R8, R11 ;  /* 0x0000000b00087213 */ /* 0x000fc60000000000 */
[----:B------:R-:W-:Y:S02]  /*03a0*/  IMAD R5, R2, R7, RZ ;  /* 0x0000000702057224 */ /* 0x000fe400078e02ff */
[----:B------:R-:W-:Y:S02]  /*03b0*/  IMAD.MOV.U32 R2, RZ, RZ, RZ ;  /* 0x000000ffff027224 */ /* 0x000fe400078e00ff */
[----:B------:R-:W-:Y:S02]  /*03c0*/  IMAD.MOV R0, RZ, RZ, -R8 ;  /* 0x000000ffff007224 */ /* 0x000fe400078e0a08 */
[----:B------:R-:W-:-:S06]  /*03d0*/  IMAD.HI.U32 R2, R3, R5, R2 ;  /* 0x0000000503027227 */ /* 0x000fcc00078e0002 */
[----:B------:R-:W-:-:S04]  /*03e0*/  IMAD.HI.U32 R2, R2, R9, RZ ;  /* 0x0000000902027227 */ /* 0x000fc800078e00ff */
[----:B------:R-:W-:-:S05]  /*03f0*/  IMAD R0, R2, R0, R9 ;  /* 0x0000000002007224 */ /* 0x000fca00078e0209 */
[----:B------:R-:W-:-:S13]  /*0400*/  ISETP.GT.U32.AND P1, PT, R7, R0, PT ;  /* 0x000000000700720c */ /* 0x000fda0003f24070 */
[----:B------:R-:W-:Y:S01]  /*0410*/  @!P1 IMAD.IADD R0, R0, 0x1, -R7 ;  /* 0x0000000100009824 */ /* 0x000fe200078e0a07 */
[----:B------:R-:W-:Y:S02]  /*0420*/  @!P1 IADD3 R2, R2, 0x1, RZ ;  /* 0x0000000102029810 */ /* 0x000fe40007ffe0ff */
[----:B------:R-:W-:Y:S02]  /*0430*/  ISETP.NE.AND P1, PT, R11, RZ, PT ;  /* 0x000000ff0b00720c */ /* 0x000fe40003f25270 */
[----:B------:R-:W-:Y:S01]  /*0440*/  ISETP.GE.U32.AND P0, PT, R0, R7, PT ;  /* 0x000000070000720c */ /* 0x000fe20003f06070 */
[----:B------:R-:W-:Y:S01]  /*0450*/  IMAD.MOV.U32 R7, RZ, RZ, c[0x0][0x180] ;  /* 0x00006000ff077624 */ /* 0x000fe200078e00ff */
[----:B------:R-:W-:-:S04]  /*0460*/  LOP3.LUT R0, R4, R11, RZ, 0x3c, !PT ;  /* 0x0000000b04007212 */ /* 0x000fc800078e3cff */
[----:B------:R-:W-:Y:S02]  /*0470*/  ISETP.GE.AND P2, PT, R0, RZ, PT ;  /* 0x000000ff0000720c */ /* 0x000fe40003f46270 */
[----:B------:R-:W-:-:S05]  /*0480*/  IADD3 R7, R7, 0x3f, RZ ;  /* 0x0000003f07077810 */ /* 0x000fca0007ffe0ff */
[----:B------:R-:W-:Y:S02]  /*0490*/  @P0 IADD3 R2, R2, 0x1, RZ ;  /* 0x0000000102020810 */ /* 0x000fe40007ffe0ff */
[----:B------:R-:W-:-:S04]  /*04a0*/  ISETP.GT.AND P0, PT, R7, 0x3f, PT ;  /* 0x0000003f0700780c */ /* 0x000fc80003f04270 */
[----:B------:R-:W-:Y:S01]  /*04b0*/  @!P2 IMAD.MOV R2, RZ, RZ, -R2 ;  /* 0x000000ffff02a224 */ /* 0x000fe200078e0a02 */
[----:B------:R-:W-:-:S05]  /*04c0*/  @!P1 LOP3.LUT R2, RZ, R11, RZ, 0x33, !PT ;  /* 0x0000000bff029212 */ /* 0x000fca00078e33ff */
[----:B------:R-:W-:Y:S02]  /*04d0*/  IMAD.MOV R0, RZ, RZ, -R2 ;  /* 0x000000ffff007224 */ /* 0x000fe400078e0a02 */
[----:B------:R-:W-:Y:S01]  /*04e0*/  IMAD.SHL.U32 R29, R2, 0x40, RZ ;  /* 0x00000040021d7824 */ /* 0x000fe200078e00ff */
[----:B------:R-:W-:Y:S01]  /*04f0*/  @!P0 CS2R R44, SRZ ;  /* 0x00000000002c8805 */ /* 0x000fe2000001ff00 */
[----:B------:R-:W-:Y:S01]  /*0500*/  IMAD R0, R11, R0, R4 ;  /* 0x000000000b007224 */ /* 0x000fe200078e0204 */
[----:B------:R-:W-:Y:S01]  /*0510*/  @!P0 CS2R R46, SRZ ;  /* 0x00000000002e8805 */ /* 0x000fe2000001ff00 */
[----:B------:R-:W-:Y:S02]  /*0520*/  @!P0 IMAD.SHL.U32 R30, R33, 0x20, RZ ;  /* 0x00000020211e8824 */ /* 0x000fe400078e00ff */
[----:B------:R-:W-:-:S03]  /*0530*/  IMAD.IADD R0, R6, 0x1, R0 ;  /* 0x0000000106007824 */ /* 0x000fc600078e0200 */
[----:B------:R-:W-:Y:S01]  /*0540*/  @!P0 LOP3.LUT R30, R30, 0x60, RZ, 0xc0, !PT ;  /* 0x000000601e1e8812 */ /* 0x000fe200078ec0ff */
[----:B------:R-:W-:Y:S01]  /*0550*/  IMAD R31, R0, 0x10, R31 ;  /* 0x00000010001f7824 */ /* 0x000fe200078e021f */
[----:B------:R-:W-:Y:S05]  /*0560*/  @!P0 BRA `(.L_x_0) ;  /* 0x0000338000008947 */ /* 0x000fea0003800000 */
[----:B------:R-:W-:Y:S01]  /*0570*/  IABS R0, c[0x0][0x17c] ;  /* 0x00005f0000007a13 */ /* 0x000fe20000000000 */
[C---:B------:R-:W-:Y:S01]  /*0580*/  IMAD.SHL.U32 R30, R33.reuse, 0x20, RZ ;  /* 0x00000020211e7824 */ /* 0x040fe200078e00ff */
[--C-:B------:R-:W-:Y:S01]  /*0590*/  SHF.R.U32.HI R4, RZ, 0x6, R33.reuse ;  /* 0x00000006ff047819 */ /* 0x100fe20000011621 */
[----:B------:R-:W-:Y:S01]  /*05a0*/  ULDC UR4, c[0x0][0x180] ;  /* 0x0000600000047ab9 */ /* 0x000fe20000000800 */
[----:B------:R-:W0:Y:S01]  /*05b0*/  I2F.RP R6, R0 ;  /* 0x0000000000067306 */ /* 0x000e220000209400 */
[----:B------:R-:W-:Y:S02]  /*05c0*/  LOP3.LUT R28, R33, 0x3f, RZ, 0xc0, !PT ;  /* 0x0000003f211c7812 */ /* 0x000fe400078ec0ff */
[----:B------:R-:W-:Y:S02]  /*05d0*/  SGXT.U32 R4, R4, 0x1 ;  /* 0x000000010404781a */ /* 0x000fe40000000000 */
[----:B------:R-:W-:-:S02]  /*05e0*/  SHF.R.S32.HI R27, RZ, 0x6, R33 ;  /* 0x00000006ff1b7819 */ /* 0x000fc40000011421 */
[----:B------:R-:W-:Y:S02]  /*05f0*/  LOP3.LUT R4, R29, R4, RZ, 0xfc, !PT ;  /* 0x000000041d047212 */ /* 0x000fe400078efcff */
[----:B------:R-:W-:Y:S02]  /*0600*/  SGXT R27, R27, 0x1 ;  /* 0x000000011b1b781a */ /* 0x000fe40000000200 */
[C---:B------:R-:W-:Y:S02]  /*0610*/  LOP3.LUT R5, R4.reuse, 0x3e, RZ, 0xfc, !PT ;  /* 0x0000003e04057812 */ /* 0x040fe400078efcff */
[C---:B------:R-:W-:Y:S02]  /*0620*/  LOP3.LUT R8, R4.reuse, 0x3c, RZ, 0xfc, !PT ;  /* 0x0000003c04087812 */ /* 0x040fe400078efcff */
[----:B------:R-:W-:Y:S01]  /*0630*/  IABS R12, R5 ;  /* 0x00000005000c7213 */ /* 0x000fe20000000000 */
[----:B0-----:R-:W0:Y:S01]  /*0640*/  MUFU.RCP R6, R6 ;  /* 0x0000000600067308 */ /* 0x001e220000001000 */
[----:B------:R-:W-:-:S02]  /*0650*/  LOP3.LUT R10, R4, 0x3a, RZ, 0xfc, !PT ;  /* 0x0000003a040a7812 */ /* 0x000fc400078efcff */
[----:B------:R-:W-:Y:S02]  /*0660*/  IABS R14, R8 ;  /* 0x00000008000e7213 */ /* 0x000fe40000000000 */
[----:B------:R-:W-:Y:S02]  /*0670*/  IABS R16, R10 ;  /* 0x0000000a00107213 */ /* 0x000fe40000000000 */
[----:B------:R-:W-:Y:S02]  /*0680*/  ISETP.GE.AND P2, PT, R8, RZ, PT ;  /* 0x000000ff0800720c */ /* 0x000fe40003f46270 */
[C---:B------:R-:W-:Y:S02]  /*0690*/  LOP3.LUT R18, R4.reuse, 0x34, RZ, 0xfc, !PT ;  /* 0x0000003404127812 */ /* 0x040fe400078efcff */
[----:B------:R-:W-:Y:S02]  /*06a0*/  ISETP.GE.AND P1, PT, R5, RZ, PT ;  /* 0x000000ff0500720c */ /* 0x000fe40003f26270 */
[----:B------:R-:W-:-:S02]  /*06b0*/  LOP3.LUT R20, R4, 0x32, RZ, 0xfc, !PT ;  /* 0x0000003204147812 */ /* 0x000fc400078efcff */
[----:B------:R-:W-:Y:S02]  /*06c0*/  LOP3.LUT R21, R4, 0x2e, RZ, 0xfc, !PT ;  /* 0x0000002e04157812 */ /* 0x000fe400078efcff */
[----:B0-----:R-:W-:Y:S02]  /*06d0*/  IADD3 R2, R6, 0xffffffe, RZ ;  /* 0x0ffffffe06027810 */ /* 0x001fe40007ffe0ff */
[C---:B------:R-:W-:Y:S02]  /*06e0*/  LOP3.LUT R22, R4.reuse, 0x2c, RZ, 0xfc, !PT ;  /* 0x0000002c04167812 */ /* 0x040fe400078efcff */
[----:B------:R0:W1:Y:S01]  /*06f0*/  F2I.FTZ.U32.TRUNC.NTZ R3, R2 ;  /* 0x0000000200037305 */ /* 0x000062000021f000 */
[C---:B------:R-:W-:Y:S02]  /*0700*/  LOP3.LUT R35, R4.reuse, 0x22, RZ, 0xfc, !PT ;  /* 0x0000002204237812 */ /* 0x040fe400078efcff */
[----:B------:R-:W-:Y:S02]  /*0710*/  IABS R19, R22 ;  /* 0x0000001600137213 */ /* 0x000fe40000000000 */
[----:B------:R-:W-:-:S02]  /*0720*/  LOP3.LUT R24, R4, 0x24, RZ, 0xfc, !PT ;  /* 0x0000002404187812 */ /* 0x000fc400078efcff */
[C---:B------:R-:W-:Y:S01]  /*0730*/  LOP3.LUT R36, R4.reuse, 0x20, RZ, 0xfc, !PT ;  /* 0x0000002004247812 */ /* 0x040fe200078efcff */
[----:B0-----:R-:W-:Y:S01]  /*0740*/  IMAD.MOV.U32 R2, RZ, RZ, RZ ;  /* 0x000000ffff027224 */ /* 0x001fe200078e00ff */
[----:B------:R-:W-:Y:S02]  /*0750*/  IABS R23, R24 ;  /* 0x0000001800177213 */ /* 0x000fe40000000000 */
[----:B------:R-:W-:Y:S02]  /*0760*/  IABS R25, R36 ;  /* 0x0000002400197213 */ /* 0x000fe40000000000 */
[C---:B------:R-:W-:Y:S01]  /*0770*/  LOP3.LUT R37, R4.reuse, 0x1e, RZ, 0xfc, !PT ;  /* 0x0000001e04257812 */ /* 0x040fe200078efcff */
[----:B-1----:R-:W-:Y:S01]  /*0780*/  IMAD.MOV R9, RZ, RZ, -R3 ;  /* 0x000000ffff097224 */ /* 0x002fe200078e0a03 */
[C---:B------:R-:W-:Y:S02]  /*0790*/  LOP3.LUT R38, R4.reuse, 0x18, RZ, 0xfc, !PT ;  /* 0x0000001804267812 */ /* 0x040fe400078efcff */
[----:B------:R-:W-:Y:S01]  /*07a0*/  LOP3.LUT R44, R4, 0x16, RZ, 0xfc, !PT ;  /* 0x00000016042c7812 */ /* 0x000fe200078efcff */
[----:B------:R-:W-:Y:S01]  /*07b0*/  IMAD R9, R9, R0, RZ ;  /* 0x0000000009097224 */ /* 0x000fe200078e02ff */
[----:B------:R-:W-:-:S02]  /*07c0*/  IABS R39, R38 ;  /* 0x0000002600277213 */ /* 0x000fc40000000000 */
[----:B------:R-:W-:Y:S01]  /*07d0*/  IABS R56, c[0x0][0x178] ;  /* 0x00005e0000387a13 */ /* 0x000fe20000000000 */
[----:B------:R-:W-:Y:S01]  /*07e0*/  IMAD.HI.U32 R3, R3, R9, R2 ;  /* 0x0000000903037227 */ /* 0x000fe200078e0002 */
[----:B------:R-:W-:Y:S02]  /*07f0*/  SHF.R.S32.HI R2, RZ, 0x1f, R7 ;  /* 0x0000001fff027819 */ /* 0x000fe40000011407 */
[----:B------:R-:W0:Y:S01]  /*0800*/  I2F.RP R41, R56 ;  /* 0x0000003800297306 */ /* 0x000e220000209400 */
[----:B------:R-:W-:Y:S02]  /*0810*/  LOP3.LUT R40, R4, 0x10, RZ, 0xfc, !PT ;  /* 0x0000001004287812 */ /* 0x000fe400078efcff */
[C---:B------:R-:W-:Y:S01]  /*0820*/  IMAD.HI.U32 R6, R3.reuse, R12, RZ ;  /* 0x0000000c03067227 */ /* 0x040fe200078e00ff */
[----:B------:R-:W-:Y:S02]  /*0830*/  LEA.HI R7, R2, R7, RZ, 0x6 ;  /* 0x0000000702077211 */ /* 0x000fe400078f30ff */
[----:B------:R-:W-:Y:S01]  /*0840*/  IABS R45, R40 ;  /* 0x00000028002d7213 */ /* 0x000fe20000000000 */
[----:B------:R-:W-:Y:S01]  /*0850*/  IMAD.HI.U32 R9, R3, R14, RZ ;  /* 0x0000000e03097227 */ /* 0x000fe200078e00ff */
[----:B------:R-:W-:-:S02]  /*0860*/  LOP3.LUT R58, R4, 0xe, RZ, 0xfc, !PT ;  /* 0x0000000e043a7812 */ /* 0x000fc400078efcff */
[C---:B------:R-:W-:Y:S01]  /*0870*/  LOP3.LUT R48, R4.reuse, 0xa, RZ, 0xfc, !PT ;  /* 0x0000000a04307812 */ /* 0x040fe200078efcff */
[----:B------:R-:W-:Y:S01]  /*0880*/  IMAD.MOV R13, RZ, RZ, -R6 ;  /* 0x000000ffff0d7224 */ /* 0x000fe200078e0a06 */
[----:B------:R-:W-:Y:S01]  /*0890*/  IABS R47, R58 ;  /* 0x0000003a002f7213 */ /* 0x000fe20000000000 */
[----:B------:R-:W-:Y:S01]  /*08a0*/  IMAD.HI.U32 R11, R3, R16, RZ ;  /* 0x00000010030b7227 */ /* 0x000fe200078e00ff */
[----:B------:R-:W-:Y:S01]  /*08b0*/  IABS R53, R48 ;  /* 0x0000003000357213 */ /* 0x000fe20000000000 */
[----:B0-----:R0:W1:Y:S02]  /*08c0*/  MUFU.RCP R42, R41 ;  /* 0x00000029002a7308 */ /* 0x0010640000001000 */
[----:B------:R-:W-:Y:S01]  /*08d0*/  IMAD.MOV R15, RZ, RZ, -R9 ;  /* 0x000000ffff0f7224 */ /* 0x000fe200078e0a09 */
[----:B------:R-:W-:Y:S01]  /*08e0*/  LOP3.LUT R50, R4, 0x8, RZ, 0xfc, !PT ;  /* 0x0000000804327812 */ /* 0x000fe200078efcff */
[----:B------:R-:W-:Y:S01]  /*08f0*/  IMAD R9, R0, R13, R12 ;  /* 0x0000000d00097224 */ /* 0x000fe200078e020c */
[C---:B------:R-:W-:Y:S01]  /*0900*/  LOP3.LUT R12, R33.reuse, 0x7, RZ, 0xc0, !PT ;  /* 0x00000007210c7812 */ /* 0x040fe200078ec0ff */
[----:B------:R-:W-:Y:S01]  /*0910*/  IMAD.MOV R17, RZ, RZ, -R11 ;  /* 0x000000ffff117224 */ /* 0x000fe200078e0a0b */
[----:B------:R-:W-:Y:S01]  /*0920*/  LOP3.LUT R13, R30, 0xc00, RZ, 0xc0, !PT ;  /* 0x00000c001e0d7812 */ /* 0x000fe200078ec0ff */
[C---:B------:R-:W-:Y:S01]  /*0930*/  IMAD R11, R0.reuse, R15, R14 ;  /* 0x0000000f000b7224 */ /* 0x040fe200078e020e */
[C---:B------:R-:W-:Y:S01]  /*0940*/  ISETP.GT.U32.AND P0, PT, R0.reuse, R9, PT ;  /* 0x000000090000720c */ /* 0x040fe20003f04070 */
[----:B------:R-:W-:Y:S01]  /*0950*/  IMAD R6, R0, R17, R16 ;  /* 0x0000001100067224 */ /* 0x000fe200078e0210 */
[----:B------:R-:W-:Y:S01]  /*0960*/  LOP3.LUT R16, R4, 0x38, RZ, 0xfc, !PT ;  /* 0x0000003804107812 */ /* 0x000fe200078efcff */
[----:B------:R-:W-:Y:S01]  /*0970*/  IMAD R26, R12, 0x80, R13 ;  /* 0x000000800c1a7824 */ /* 0x000fe200078e020d */
[C---:B------:R-:W-:Y:S01]  /*0980*/  ISETP.GT.U32.AND P3, PT, R0.reuse, R11, PT ;  /* 0x0000000b0000720c */ /* 0x040fe20003f64070 */
[----:B------:R-:W-:Y:S01]  /*0990*/  IMAD.SHL.U32 R2, R33, 0x2, RZ ;  /* 0x0000000221027824 */ /* 0x000fe200078e00ff */
[----:B------:R-:W-:Y:S01]  /*09a0*/  ISETP.GT.U32.AND P4, PT, R0, R6, PT ;  /* 0x000000060000720c */ /* 0x000fe20003f84070 */
[----:B------:R-:W-:Y:S01]  /*09b0*/  IMAD.SHL.U32 R13, R12, 0x10, RZ ;  /* 0x000000100c0d7824 */ /* 0x000fe200078e00ff */
[----:B------:R-:W-:Y:S01]  /*09c0*/  IABS R14, R16 ;  /* 0x00000010000e7213 */ /* 0x000fe20000000000 */
[----:B------:R-:W-:Y:S01]  /*09d0*/  IMAD.SHL.U32 R12, R28, 0x2, RZ ;  /* 0x000000021c0c7824 */ /* 0x000fe200078e00ff */
[----:B------:R-:W-:-:S02]  /*09e0*/  LOP3.LUT R17, R4, 0x36, RZ, 0xfc, !PT ;  /* 0x0000003604117812 */ /* 0x000fc400078efcff */
[----:B------:R-:W-:Y:S01]  /*09f0*/  LOP3.LUT R13, R13, 0x30, R2, 0x78, !PT ;  /* 0x000000300d0d7812 */ /* 0x000fe200078e7802 */
[--C-:B------:R-:W-:Y:S01]  /*0a00*/  @!P0 IMAD.IADD R9, R9, 0x1, -R0.reuse ;  /* 0x0000000109098824 */ /* 0x100fe200078e0a00 */
[----:B------:R-:W-:Y:S01]  /*0a10*/  LOP3.LUT R27, R12, 0x90, R27, 0x78, !PT ;  /* 0x000000900c1b7812 */ /* 0x000fe200078e781b */
[----:B------:R-:W-:Y:S01]  /*0a20*/  IMAD.HI.U32 R12, R3, R14, RZ ;  /* 0x0000000e030c7227 */ /* 0x000fe200078e00ff */
[----:B------:R-:W-:Y:S02]  /*0a30*/  IABS R8, R17 ;  /* 0x0000001100087213 */ /* 0x000fe40000000000 */
[----:B------:R-:W-:Y:S01]  /*0a40*/  ISETP.GT.U32.AND P0, PT, R0, R9, PT ;  /* 0x000000090000720c */ /* 0x000fe20003f04070 */
[----:B------:R-:W-:Y:S01]  /*0a50*/  @!P3 IMAD.IADD R11, R11, 0x1, -R0 ;  /* 0x000000010b0bb824 */ /* 0x000fe200078e0a00 */
[----:B------:R-:W-:Y:S01]  /*0a60*/  ISETP.GE.AND P3, PT, R10, RZ, PT ;  /* 0x000000ff0a00720c */ /* 0x000fe20003f66270 */
[----:B------:R-:W-:Y:S01]  /*0a70*/  IMAD.IADD R26, R26, 0x1, R13 ;  /* 0x000000011a1a7824 */ /* 0x000fe200078e020d */
[----:B------:R-:W-:Y:S01]  /*0a80*/  IABS R54, R50 ;  /* 0x0000003200367213 */ /* 0x000fe20000000000 */
[----:B------:R-:W-:Y:S01]  /*0a90*/  IMAD.MOV R13, RZ, RZ, -R12 ;  /* 0x000000ffff0d7224 */ /* 0x000fe200078e0a0c */
[----:B------:R-:W-:Y:S01]  /*0aa0*/  ISETP.GT.U32.AND P5, PT, R0, R11, PT ;  /* 0x0000000b0000720c */ /* 0x000fe20003fa4070 */
[----:B------:R-:W-:Y:S01]  /*0ab0*/  @!P4 IMAD.IADD R6, R6, 0x1, -R0 ;  /* 0x000000010606c824 */ /* 0x000fe200078e0a00 */
[----:B------:R-:W-:Y:S01]  /*0ac0*/  IABS R12, R18 ;  /* 0x00000012000c7213 */ /* 0x000fe20000000000 */
[----:B------:R-:W-:Y:S01]  /*0ad0*/  IMAD.HI.U32 R5, R3, R8, RZ ;  /* 0x0000000803057227 */ /* 0x000fe200078e00ff */
[----:B------:R-:W-:-:S02]  /*0ae0*/  LOP3.LUT R59, R4, 0x6, RZ, 0xfc, !PT ;  /* 0x00000006043b7812 */ /* 0x000fc400078efcff */
[----:B------:R-:W-:Y:S01]  /*0af0*/  ISETP.GT.U32.AND P4, PT, R0, R6, PT ;  /* 0x000000060000720c */ /* 0x000fe20003f84070 */
[----:B------:R-:W-:Y:S01]  /*0b00*/  IMAD.MOV R15, RZ, RZ, -R5 ;  /* 0x000000ffff0f7224 */ /* 0x000fe200078e0a05 */
[----:B------:R-:W-:Y:S01]  /*0b10*/  LOP3.LUT R63, R4, 0x2, RZ, 0xfc, !PT ;  /* 0x00000002043f7812 */ /* 0x000fe200078efcff */
[----:B------:R-:W-:Y:S01]  /*0b20*/  IMAD R13, R0, R13, R14 ;  /* 0x0000000d000d7224 */ /* 0x000fe200078e020e */
[----:B------:R-:W-:Y:S01]  /*0b30*/  IABS R14, R20 ;  /* 0x00000014000e7213 */ /* 0x000fe20000000000 */
[----:B------:R-:W-:Y:S01]  /*0b40*/  IMAD.HI.U32 R5, R3, R12, RZ ;  /* 0x0000000c03057227 */ /* 0x000fe200078e00ff */
[----:B------:R-:W-:Y:S02]  /*0b50*/  LOP3.LUT R61, R4, 0x4, RZ, 0xfc, !PT ;  /* 0x00000004043d7812 */ /* 0x000fe400078efcff */
[----:B------:R-:W-:Y:S01]  /*0b60*/  ISETP.GT.U32.AND P6, PT, R0, R13, PT ;  /* 0x0000000d0000720c */ /* 0x000fe20003fc4070 */
[----:B------:R-:W-:Y:S01]  /*0b70*/  IMAD.MOV R5, RZ, RZ, -R5 ;  /* 0x000000ffff057224 */ /* 0x000fe200078e0a05 */
[----:B------:R-:W-:Y:S01]  /*0b80*/  IABS R57, R63 ;  /* 0x0000003f00397213 */ /* 0x000fe20000000000 */
[----:B------:R-:W-:Y:S01]  /*0b90*/  @!P0 IMAD.IADD R9, R9, 0x1, -R0 ;  /* 0x0000000109098824 */ /* 0x000fe200078e0a00 */
[----:B------:R-:W-:Y:S01]  /*0ba0*/  ISETP.GE.AND P0, PT, R16, RZ, PT ;  /* 0x000000ff1000720c */ /* 0x000fe20003f06270 */
[----:B------:R-:W-:Y:S01]  /*0bb0*/  IMAD R10, R0, R15, R8 ;  /* 0x0000000f000a7224 */ /* 0x000fe200078e0208 */
[----:B------:R-:W-:Y:S01]  /*0bc0*/  IABS R16, R21 ;  /* 0x0000001500107213 */ /* 0x000fe20000000000 */
[----:B------:R-:W-:Y:S01]  /*0bd0*/  IMAD.HI.U32 R8, R3, R14, RZ ;  /* 0x0000000e03087227 */ /* 0x000fe200078e00ff */
[----:B------:R-:W-:-:S02]  /*0be0*/  IABS R69, R31 ;  /* 0x0000001f00457213 */ /* 0x000fc40000000000 */
[----:B------:R-:W-:Y:S01]  /*0bf0*/  SHF.R.S32.HI R7, RZ, 0x6, R7 ;  /* 0x00000006ff077819 */ /* 0x000fe20000011407 */
[----:B------:R-:W-:Y:S01]  /*0c00*/  @!P5 IMAD.IADD R11, R11, 0x1, -R0 ;  /* 0x000000010b0bd824 */ /* 0x000fe200078e0a00 */
[----:B------:R-:W-:Y:S01]  /*0c10*/  ISETP.GE.AND P5, PT, R17, RZ, PT ;  /* 0x000000ff1100720c */ /* 0x000fe20003fa6270 */
[----:B------:R-:W-:Y:S02]  /*0c20*/  IMAD R15, R0, R5, R12 ;  /* 0x00000005000f7224 */ /* 0x000fe400078e020c */
[----:B------:R-:W-:Y:S02]  /*0c30*/  IMAD.MOV.U32 R5, RZ, RZ, R9 ;  /* 0x000000ffff057224 */ /* 0x000fe400078e0009 */
[----:B------:R-:W-:Y:S02]  /*0c40*/  IMAD.MOV R9, RZ, RZ, -R8 ;  /* 0x000000ffff097224 */ /* 0x000fe400078e0a08 */
[----:B------:R-:W-:Y:S02]  /*0c50*/  IMAD.MOV.U32 R8, RZ, RZ, R11 ;  /* 0x000000ffff087224 */ /* 0x000fe400078e000b */
[----:B------:R-:W-:Y:S01]  /*0c60*/  @!P4 IMAD.IADD R6, R6, 0x1, -R0 ;  /* 0x000000010606c824 */ /* 0x000fe200078e0a00 */
[C---:B------:R-:W-:Y:S01]  /*0c70*/  ISETP.GT.U32.AND P4, PT, R0.reuse, R10, PT ;  /* 0x0000000a0000720c */ /* 0x040fe20003f84070 */
[----:B------:R-:W-:Y:S01]  /*0c80*/  @!P2 IMAD.MOV R8, RZ, RZ, -R8 ;  /* 0x000000ffff08a224 */ /* 0x000fe200078e0a08 */
[----:B------:R-:W-:Y:S01]  /*0c90*/  ISETP.GT.U32.AND P2, PT, R0, R15, PT ;  /* 0x0000000f0000720c */ /* 0x000fe20003f44070 */
[----:B------:R-:W-:Y:S01]  /*0ca0*/  @!P6 IMAD.IADD R13, R13, 0x1, -R0 ;  /* 0x000000010d0de824 */ /* 0x000fe200078e0a00 */
[----:B------:R-:W-:Y:S01]  /*0cb0*/  ISETP.GE.AND P6, PT, R18, RZ, PT ;  /* 0x000000ff1200720c */ /* 0x000fe20003fc6270 */
[----:B------:R-:W-:Y:S01]  /*0cc0*/  @!P1 IMAD.MOV R5, RZ, RZ, -R5 ;  /* 0x000000ffff059224 */ /* 0x000fe200078e0a05 */
[----:B------:R-:W-:Y:S01]  /*0cd0*/  LOP3.LUT R18, R4, 0x30, RZ, 0xfc, !PT ;  /* 0x0000003004127812 */ /* 0x000fe200078efcff */
[----:B------:R-:W-:-:S02]  /*0ce0*/  IMAD R12, R0, R9, R14 ;  /* 0x00000009000c7224 */ /* 0x000fc400078e020e */
[----:B------:R-:W-:Y:S01]  /*0cf0*/  IMAD.HI.U32 R11, R3, R16, RZ ;  /* 0x00000010030b7227 */ /* 0x000fe200078e00ff */
[----:B------:R-:W-:-:S03]  /*0d00*/  IABS R17, R18 ;  /* 0x0000001200117213 */ /* 0x000fc60000000000 */
[--C-:B------:R-:W-:Y:S01]  /*0d10*/  @!P4 IMAD.IADD R10, R10, 0x1, -R0.reuse ;  /* 0x000000010a0ac824 */ /* 0x100fe200078e0a00 */
[C---:B------:R-:W-:Y:S01]  /*0d20*/  ISETP.GT.U32.AND P4, PT, R0.reuse, R13, PT ;  /* 0x0000000d0000720c */ /* 0x040fe20003f84070 */
[----:B------:R-:W-:Y:S02]  /*0d30*/  @!P2 IMAD.IADD R15, R15, 0x1, -R0 ;  /* 0x000000010f0fa824 */ /* 0x000fe400078e0a00 */
[C---:B------:R-:W-:Y:S01]  /*0d40*/  IMAD.HI.U32 R9, R3.reuse, R17, RZ ;  /* 0x0000001103097227 */ /* 0x040fe200078e00ff */
[C---:B------:R-:W-:Y:S02]  /*0d50*/  ISETP.GT.U32.AND P1, PT, R0.reuse, R10, PT ;  /* 0x0000000a0000720c */ /* 0x040fe40003f24070 */
[----:B------:R-:W-:Y:S01]  /*0d60*/  ISETP.GT.U32.AND P2, PT, R0, R15, PT ;  /* 0x0000000f0000720c */ /* 0x000fe20003f44070 */
[----:B------:R-:W-:Y:S02]  /*0d70*/  IMAD.MOV R14, RZ, RZ, -R9 ;  /* 0x000000ffff0e7224 */ /* 0x000fe400078e0a09 */
[----:B------:R-:W-:-:S04]  /*0d80*/  IMAD.HI.U32 R9, R3, R19, RZ ;  /* 0x0000001303097227 */ /* 0x000fc800078e00ff */
[----:B------:R-:W-:Y:S02]  /*0d90*/  IMAD.MOV R11, RZ, RZ, -R11 ;  /* 0x000000ffff0b7224 */ /* 0x000fe400078e0a0b */
[----:B------:R-:W-:Y:S02]  /*0da0*/  IMAD R17, R0, R14, R17 ;  /* 0x0000000e00117224 */ /* 0x000fe400078e0211 */
[--C-:B------:R-:W-:Y:S01]  /*0db0*/  @!P1 IMAD.IADD R10, R10, 0x1, -R0.reuse ;  /* 0x000000010a0a9824 */ /* 0x100fe200078e0a00 */
[----:B------:R-:W-:Y:S01]  /*0dc0*/  ISETP.GE.AND P1, PT, R18, RZ, PT ;  /* 0x000000ff1200720c */ /* 0x000fe20003f26270 */
[----:B------:R-:W-:Y:S01]  /*0dd0*/  @!P4 IMAD.IADD R13, R13, 0x1, -R0 ;  /* 0x000000010d0dc824 */ /* 0x000fe200078e0a00 */
[C---:B------:R-:W-:Y:S01]  /*0de0*/  ISETP.GT.U32.AND P4, PT, R0.reuse, R12, PT ;  /* 0x0000000c0000720c */ /* 0x040fe20003f84070 */
[----:B------:R-:W-:Y:S02]  /*0df0*/  IMAD.MOV R18, RZ, RZ, -R9 ;  /* 0x000000ffff127224 */ /* 0x000fe400078e0a09 */
[----:B------:R-:W-:-:S02]  /*0e00*/  IMAD R14, R0, R11, R16 ;  /* 0x0000000b000e7224 */ /* 0x000fc400078e0210 */
[----:B------:R-:W-:Y:S02]  /*0e10*/  @!P2 IMAD.IADD R15, R15, 0x1, -R0 ;  /* 0x000000010f0fa824 */ /* 0x000fe400078e0a00 */
[----:B------:R-:W-:Y:S01]  /*0e20*/  @!P3 IMAD.MOV R6, RZ, RZ, -R6 ;  /* 0x000000ffff06b224 */ /* 0x000fe200078e0a06 */
[----:B------:R-:W-:Y:S01]  /*0e30*/  ISETP.GE.AND P3, PT, R20, RZ, PT ;  /* 0x000000ff1400720c */ /* 0x000fe20003f66270 */
[----:B------:R-:W-:Y:S01]  /*0e40*/  IMAD.MOV.U32 R9, RZ, RZ, R13 ;  /* 0x000000ffff097224 */ /* 0x000fe200078e000d */
[C---:B------:R-:W-:Y:S01]  /*0e50*/  ISETP.GT.U32.AND P2, PT, R0.reuse, R14, PT ;  /* 0x0000000e0000720c */ /* 0x040fe20003f44070 */
[----:B------:R-:W-:Y:S01]  /*0e60*/  IMAD R19, R0, R18, R19 ;  /* 0x0000001200137224 */ /* 0x000fe200078e0213 */
[C---:B------:R-:W-:Y:S01]  /*0e70*/  LOP3.LUT R20, R4.reuse, 0x2a, RZ, 0xfc, !PT ;  /* 0x0000002a04147812 */ /* 0x040fe200078efcff */
[----:B------:R-:W-:Y:S01]  /*0e80*/  IMAD.MOV.U32 R11, RZ, RZ, R15 ;  /* 0x000000ffff0b7224 */ /* 0x000fe200078e000f */
[----:B------:R-:W-:Y:S01]  /*0e90*/  LOP3.LUT R15, R4, 0x28, RZ, 0xfc, !PT ;  /* 0x00000028040f7812 */ /* 0x000fe200078efcff */
[----:B------:R-:W-:Y:S01]  /*0ea0*/  @!P0 IMAD.MOV R9, RZ, RZ, -R9 ;  /* 0x000000ffff098224 */ /* 0x000fe200078e0a09 */
[C---:B------:R-:W-:Y:S01]  /*0eb0*/  ISETP.GT.U32.AND P0, PT, R0.reuse, R17, PT ;  /* 0x000000110000720c */ /* 0x040fe20003f04070 */
[----:B------:R-:W-:Y:S01]  /*0ec0*/  @!P6 IMAD.MOV R11, RZ, RZ, -R11 ;  /* 0x000000ffff0be224 */ /* 0x000fe200078e0a0b */
[----:B------:R-:W-:Y:S01]  /*0ed0*/  ISETP.GT.U32.AND P6, PT, R0, R19, PT ;  /* 0x000000130000720c */ /* 0x000fe20003fc4070 */
[----:B------:R-:W-:Y:S01]  /*0ee0*/  @!P5 IMAD.MOV R10, RZ, RZ, -R10 ;  /* 0x000000ffff0ad224 */ /* 0x000fe200078e0a0a */
[----:B------:R-:W-:Y:S01]  /*0ef0*/  IABS R16, R20 ;  /* 0x0000001400107213 */ /* 0x000fe20000000000 */
[--C-:B------:R-:W-:Y:S01]  /*0f00*/  @!P4 IMAD.IADD R12, R12, 0x1, -R0.reuse ;  /* 0x000000010c0cc824 */ /* 0x100fe200078e0a00 */
[----:B------:R-:W-:Y:S01]  /*0f10*/  ISETP.GE.AND P5, PT, R21, RZ, PT ;  /* 0x000000ff1500720c */ /* 0x000fe20003fa6270 */
[----:B------:R-:W-:Y:S01]  /*0f20*/  @!P2 IMAD.IADD R14, R14, 0x1, -R0 ;  /* 0x000000010e0ea824 */ /* 0x000fe200078e0a00 */
[----:B------:R-:W-:Y:S01]  /*0f30*/  IABS R21, R15 ;  /* 0x0000000f00157213 */ /* 0x000fe20000000000 */
[----:B------:R-:W-:Y:S01]  /*0f40*/  IMAD.HI.U32 R13, R3, R16, RZ ;  /* 0x00000010030d7227 */ /* 0x000fe200078e00ff */
[----:B------:R-:W-:-:S03]  /*0f50*/  ISETP.GT.U32.AND P4, PT, R0, R12, PT ;  /* 0x0000000c0000720c */ /* 0x000fc60003f84070 */
[----:B------:R-:W-:Y:S02]  /*0f60*/  IMAD.MOV R13, RZ, RZ, -R13 ;  /* 0x000000ffff0d7224 */ /* 0x000fe400078e0a0d */
[--C-:B------:R-:W-:Y:S01]  /*0f70*/  @!P0 IMAD.IADD R17, R17, 0x1, -R0.reuse ;  /* 0x0000000111118824 */ /* 0x100fe200078e0a00 */
[----:B------:R-:W-:Y:S01]  /*0f80*/  ISETP.GE.AND P0, PT, R20, RZ, PT ;  /* 0x000000ff1400720c */ /* 0x000fe20003f06270 */
[----:B------:R-:W-:Y:S01]  /*0f90*/  @!P6 IMAD.IADD R19, R19, 0x1, -R0 ;  /* 0x000000011313e824 */ /* 0x000fe200078e0a00 */
[C---:B------:R-:W-:Y:S01]  /*0fa0*/  ISETP.GT.U32.AND P6, PT, R0.reuse, R14, PT ;  /* 0x0000000e0000720c */ /* 0x040fe20003fc4070 */
[C---:B------:R-:W-:Y:S01]  /*0fb0*/  IMAD R16, R0.reuse, R13, R16 ;  /* 0x0000000d00107224 */ /* 0x040fe200078e0210 */
[----:B------:R-:W-:Y:S01]  /*0fc0*/  ISETP.GT.U32.AND P2, PT, R0, R17, PT ;  /* 0x000000110000720c */ /* 0x000fe20003f44070 */
[----:B------:R-:W-:Y:S01]  /*0fd0*/  IMAD.HI.U32 R13, R3, R21, RZ ;  /* 0x00000015030d7227 */ /* 0x000fe200078e00ff */
[----:B------:R-:W-:-:S03]  /*0fe0*/  LOP3.LUT R20, R4, 0x26, RZ, 0xfc, !PT ;  /* 0x0000002604147812 */ /* 0x000fc600078efcff */
[----:B------:R-:W-:Y:S01]  /*0ff0*/  IMAD.MOV R13, RZ, RZ, -R13 ;  /* 0x000000ffff0d7224 */ /* 0x000fe200078e0a0d */
[----:B------:R-:W-:Y:S01]  /*1000*/  IABS R18, R20 ;  /* 0x0000001400127213 */ /* 0x000fe20000000000 */
[--C-:B------:R-:W-:Y:S01]  /*1010*/  @!P4 IMAD.IADD R12, R12, 0x1, -R0.reuse ;  /* 0x000000010c0cc824 */ /* 0x100fe200078e0a00 */
[----:B------:R-:W-:Y:S01]  /*1020*/  ISETP.GE.AND P4, PT, R22, RZ, PT ;  /* 0x000000ff1600720c */ /* 0x000fe20003f86270 */
[----:B------:R-:W-:Y:S01]  /*1030*/  IMAD R21, R0, R13, R21 ;  /* 0x0000000d00157224 */ /* 0x000fe200078e0215 */
[----:B------:R-:W-:Y:S01]  /*1040*/  IABS R22, R35 ;  /* 0x0000002300167213 */ /* 0x000fe20000000000 */
[--C-:B------:R-:W-:Y:S02]  /*1050*/  @!P6 IMAD.IADD R14, R14, 0x1, -R0.reuse ;  /* 0x000000010e0ee824 */ /* 0x100fe400078e0a00 */
[----:B------:R-:W-:Y:S01]  /*1060*/  @!P2 IMAD.IADD R17, R17, 0x1, -R0 ;  /* 0x000000011111a824 */ /* 0x000fe200078e0a00 */
[C---:B------:R-:W-:Y:S01]  /*1070*/  ISETP.GT.U32.AND P6, PT, R0.reuse, R21, PT ;  /* 0x000000150000720c */ /* 0x040fe20003fc4070 */
[----:B------:R-:W-:Y:S01]  /*1080*/  @!P3 IMAD.MOV R12, RZ, RZ, -R12 ;  /* 0x000000ffff0cb224 */ /* 0x000fe200078e0a0c */
[C---:B------:R-:W-:Y:S01]  /*1090*/  ISETP.GT.U32.AND P2, PT, R0.reuse, R16, PT ;  /* 0x000000100000720c */ /* 0x040fe20003f44070 */
[----:B------:R-:W-:Y:S01]  /*10a0*/  IMAD.HI.U32 R13, R3, R18, RZ ;  /* 0x00000012030d7227 */ /* 0x000fe200078e00ff */
[----:B------:R-:W-:-:S03]  /*10b0*/  ISETP.GT.U32.AND P3, PT, R0, R19, PT ;  /* 0x000000130000720c */ /* 0x000fc60003f64070 */
[----:B------:R-:W-:Y:S02]  /*10c0*/  IMAD.MOV R13, RZ, RZ, -R13 ;  /* 0x000000ffff0d7224 */ /* 0x000fe400078e0a0d */
[----:B------:R-:W-:Y:S02]  /*10d0*/  @!P5 IMAD.MOV R14, RZ, RZ, -R14 ;  /* 0x000000ffff0ed224 */ /* 0x000fe400078e0a0e */
[----:B------:R-:W-:Y:S02]  /*10e0*/  IMAD R18, R0, R13, R18 ;  /* 0x0000000d00127224 */ /* 0x000fe400078e0212 */
[--C-:B------:R-:W-:Y:S02]  /*10f0*/  @!P6 IMAD.IADD R21, R21, 0x1, -R0.reuse ;  /* 0x000000011515e824 */ /* 0x100fe400078e0a00 */
[----:B------:R-:W-:Y:S01]  /*1100*/  @!P2 IMAD.IADD R16, R16, 0x1, -R0 ;  /* 0x000000011010a824 */ /* 0x000fe200078e0a00 */
[----:B------:R-:W-:Y:S01]  /*1110*/  ISETP.GE.AND P2, PT, R20, RZ, PT ;  /* 0x000000ff1400720c */ /* 0x000fe20003f46270 */
[----:B------:R-:W-:Y:S01]  /*1120*/  IMAD.HI.U32 R20, R3, R22, RZ ;  /* 0x0000001603147227 */ /* 0x000fe200078e00ff */
[----:B------:R-:W-:-:S02]  /*1130*/  ISETP.GT.U32.AND P5, PT, R0, R21, PT ;  /* 0x000000150000720c */ /* 0x000fc40003fa4070 */
[C---:B------:R-:W-:Y:S01]  /*1140*/  ISETP.GT.U32.AND P6, PT, R0.reuse, R18, PT ;  /* 0x000000120000720c */ /* 0x040fe20003fc4070 */
[----:B------:R-:W-:Y:S02]  /*1150*/  IMAD.MOV.U32 R13, RZ, RZ, R17 ;  /* 0x000000ffff0d7224 */ /* 0x000fe400078e0011 */
[----:B------:R-:W-:Y:S02]  /*1160*/  IMAD.MOV R17, RZ, RZ, -R20 ;  /* 0x000000ffff117224 */ /* 0x000fe400078e0a14 */
[----:B------:R-:W-:Y:S01]  /*1170*/  @!P3 IMAD.IADD R19, R19, 0x1, -R0 ;  /* 0x000000011313b824 */ /* 0x000fe200078e0a00 */
[----:B------:R-:W-:Y:S01]  /*1180*/  ISETP.GE.AND P3, PT, R15, RZ, PT ;  /* 0x000000ff0f00720c */ /* 0x000fe20003f66270 */
[----:B------:R-:W-:Y:S01]  /*1190*/  IMAD R20, R0, R17, R22 ;  /* 0x0000001100147224 */ /* 0x000fe200078e0216 */
[----:B------:R-:W-:Y:S01]  /*11a0*/  IABS R22, R37 ;  /* 0x0000002500167213 */ /* 0x000fe20000000000 */
[----:B------:R-:W-:-:S04]  /*11b0*/  IMAD.HI.U32 R15, R3, R23, RZ ;  /* 0x00000017030f7227 */ /* 0x000fc800078e00ff */
[----:B------:R-:W-:Y:S01]  /*11c0*/  @!P5 IMAD.IADD R21, R21, 0x1, -R0 ;  /* 0x000000011515d824 */ /* 0x000fe200078e0a00 */
[C---:B------:R-:W-:Y:S01]  /*11d0*/  ISETP.GT.U32.AND P5, PT, R0.reuse, R20, PT ;  /* 0x000000140000720c */ /* 0x040fe20003fa4070 */
[----:B------:R-:W-:Y:S02]  /*11e0*/  IMAD.MOV R15, RZ, RZ, -R15 ;  /* 0x000000ffff0f7224 */ /* 0x000fe400078e0a0f */
[----:B------:R-:W-:Y:S01]  /*11f0*/  @!P1 IMAD.MOV R13, RZ, RZ, -R13 ;  /* 0x000000ffff0d9224 */ /* 0x000fe200078e0a0d */
[C---:B------:R-:W-:Y:S01]  /*1200*/  ISETP.GT.U32.AND P1, PT, R0.reuse, R16, PT ;  /* 0x000000100000720c */ /* 0x040fe20003f24070 */
[----:B------:R-:W-:Y:S02]  /*1210*/  IMAD R23, R0, R15, R23 ;  /* 0x0000000f00177224 */ /* 0x000fe400078e0217 */
[----:B------:R-:W-:Y:S02]  /*1220*/  IMAD.MOV.U32 R15, RZ, RZ, R19 ;  /* 0x000000ffff0f7224 */ /* 0x000fe400078e0013 */
[----:B------:R-:W-:-:S04]  /*1230*/  IMAD.HI.U32 R17, R3, R25, RZ ;  /* 0x0000001903117227 */ /* 0x000fc800078e00ff */
[----:B------:R-:W-:Y:S01]  /*1240*/  @!P4 IMAD.MOV R15, RZ, RZ, -R15 ;  /* 0x000000ffff0fc224 */ /* 0x000fe200078e0a0f */
[----:B------:R-:W-:Y:S01]  /*1250*/  ISETP.GT.U32.AND P4, PT, R0, R23, PT ;  /* 0x000000170000720c */ /* 0x000fe20003f84070 */
[----:B------:R-:W-:Y:S02]  /*1260*/  @!P5 IMAD.IADD R20, R20, 0x1, -R0 ;  /* 0x000000011414d824 */ /* 0x000fe400078e0a00 */
[----:B------:R-:W-:Y:S02]  /*1270*/  IMAD.MOV R17, RZ, RZ, -R17 ;  /* 0x000000ffff117224 */ /* 0x000fe400078e0a11 */
[----:B------:R-:W-:Y:S01]  /*1280*/  IMAD.HI.U32 R19, R3, R22, RZ ;  /* 0x0000001603137227 */ /* 0x000fe200078e00ff */
[----:B------:R-:W-:-:S03]  /*1290*/  ISETP.GT.U32.AND P5, PT, R0, R20, PT ;  /* 0x000000140000720c */ /* 0x000fc60003fa4070 */
[----:B------:R-:W-:Y:S02]  /*12a0*/  IMAD R25, R0, R17, R25 ;  /* 0x0000001100197224 */ /* 0x000fe400078e0219 */
[--C-:B------:R-:W-:Y:S01]  /*12b0*/  @!P1 IMAD.IADD R16, R16, 0x1, -R0.reuse ;  /* 0x0000000110109824 */ /* 0x100fe200078e0a00 */
[----:B------:R-:W-:Y:S01]  /*12c0*/  ISETP.GE.AND P1, PT, R24, RZ, PT ;  /* 0x000000ff1800720c */ /* 0x000fe20003f26270 */
[----:B------:R-:W-:Y:S01]  /*12d0*/  @!P4 IMAD.IADD R23, R23, 0x1, -R0 ;  /* 0x000000011717c824 */ /* 0x000fe200078e0a00 */
[----:B------:R-:W-:Y:S01]  /*12e0*/  LOP3.LUT R24, R4, 0x1c, RZ, 0xfc, !PT ;  /* 0x0000001c04187812 */ /* 0x000fe200078efcff */
[----:B------:R-:W-:Y:S02]  /*12f0*/  IMAD.MOV.U32 R17, RZ, RZ, R21 ;  /* 0x000000ffff117224 */ /* 0x000fe400078e0015 */
[----:B------:R-:W-:Y:S02]  /*1300*/  IMAD.MOV R19, RZ, RZ, -R19 ;  /* 0x000000ffff137224 */ /* 0x000fe400078e0a13 */
[----:B------:R-:W-:Y:S01]  /*1310*/  @!P0 IMAD.MOV R16, RZ, RZ, -R16 ;  /* 0x000000ffff108224 */ /* 0x000fe200078e0a10 */
[C---:B------:R-:W-:Y:S01]  /*1320*/  ISETP.GT.U32.AND P0, PT, R0.reuse, R23, PT ;  /* 0x000000170000720c */ /* 0x040fe20003f04070 */
[----:B------:R-:W-:Y:S01]  /*1330*/  @!P3 IMAD.MOV R17, RZ, RZ, -R17 ;  /* 0x000000ffff11b224 */ /* 0x000fe200078e0a11 */
[C---:B------:R-:W-:Y:S01]  /*1340*/  ISETP.GT.U32.AND P3, PT, R0.reuse, R25, PT ;  /* 0x000000190000720c */ /* 0x040fe20003f64070 */
[----:B------:R-:W-:-:S02]  /*1350*/  IMAD R21, R0, R19, R22 ;  /* 0x0000001300157224 */ /* 0x000fc400078e0216 */
[--C-:B------:R-:W-:Y:S01]  /*1360*/  @!P6 IMAD.IADD R18, R18, 0x1, -R0.reuse ;  /* 0x000000011212e824 */ /* 0x100fe200078e0a00 */
[----:B------:R-:W-:Y:S01]  /*1370*/  ISETP.GE.AND P6, PT, R35, RZ, PT ;  /* 0x000000ff2300720c */ /* 0x000fe20003fc6270 */
[----:B------:R-:W-:Y:S01]  /*1380*/  @!P5 IMAD.IADD R20, R20, 0x1, -R0 ;  /* 0x000000011414d824 */ /* 0x000fe200078e0a00 */
[----:B------:R-:W-:Y:S01]  /*1390*/  IABS R35, R24 ;  /* 0x0000001800237213 */ /* 0x000fe20000000000 */
[C---:B------:R-:W-:Y:S01]  /*13a0*/  IMAD.HI.U32 R46, R3.reuse, R54, RZ ;  /* 0x00000036032e7227 */ /* 0x040fe200078e00ff */
[C---:B------:R-:W-:Y:S02]  /*13b0*/  ISETP.GT.U32.AND P5, PT, R0.reuse, R21, PT ;  /* 0x000000150000720c */ /* 0x040fe40003fa4070 */
[----:B------:R-:W-:Y:S01]  /*13c0*/  ISETP.GT.U32.AND P4, PT, R0, R18, PT ;  /* 0x000000120000720c */ /* 0x000fe20003f84070 */
[----:B------:R-:W-:-:S04]  /*13d0*/  IMAD.HI.U32 R19, R3, R35, RZ ;  /* 0x0000002303137227 */ /* 0x000fc800078e00ff */
[----:B------:R-:W-:Y:S02]  /*13e0*/  IMAD.MOV R19, RZ, RZ, -R19 ;  /* 0x000000ffff137224 */ /* 0x000fe400078e0a13 */
[--C-:B------:R-:W-:Y:S01]  /*13f0*/  @!P0 IMAD.IADD R23, R23, 0x1, -R0.reuse ;  /* 0x0000000117178824 */ /* 0x100fe200078e0a00 */
[----:B------:R-:W-:Y:S01]  /*1400*/  ISETP.GE.AND P0, PT, R37, RZ, PT ;  /* 0x000000ff2500720c */ /* 0x000fe20003f06270 */
[--C-:B------:R-:W-:Y:S01]  /*1410*/  @!P3 IMAD.IADD R25, R25, 0x1, -R0.reuse ;  /* 0x000000011919b824 */ /* 0x100fe200078e0a00 */
[----:B------:R-:W-:Y:S01]  /*1420*/  ISETP.GE.AND P3, PT, R24, RZ, PT ;  /* 0x000000ff1800720c */ /* 0x000fe20003f66270 */
[C---:B------:R-:W-:Y:S02]  /*1430*/  IMAD R35, R0.reuse, R19, R35 ;  /* 0x0000001300237224 */ /* 0x040fe400078e0223 */
[--C-:B------:R-:W-:Y:S01]  /*1440*/  @!P5 IMAD.IADD R21, R21, 0x1, -R0.reuse ;  /* 0x000000011515d824 */ /* 0x100fe200078e0a00 */
[----:B------:R-:W-:Y:S01]  /*1450*/  ISETP.GT.U32.AND P5, PT, R0, R25, PT ;  /* 0x000000190000720c */ /* 0x000fe20003fa4070 */
[----:B------:R-:W-:Y:S01]  /*1460*/  IMAD.MOV.U32 R19, RZ, RZ, R23 ;  /* 0x000000ffff137224 */ /* 0x000fe200078e0017 */
[----:B------:R-:W-:Y:S01]  /*1470*/  IABS R23, R44 ;  /* 0x0000002c00177213 */ /* 0x000fe20000000000 */
[----:B------:R-:W-:Y:S01]  /*1480*/  @!P4 IMAD.IADD R18, R18, 0x1, -R0 ;  /* 0x000000011212c824 */ /* 0x000fe200078e0a00 */
[----:B------:R-:W-:Y:S01]  /*1490*/  ISETP.GE.AND P4, PT, R36, RZ, PT ;  /* 0x000000ff2400720c */ /* 0x000fe20003f86270 */
[----:B------:R-:W-:Y:S01]  /*14a0*/  @!P1 IMAD.MOV R19, RZ, RZ, -R19 ;  /* 0x000000ffff139224 */ /* 0x000fe200078e0a13 */
[----:B------:R-:W-:Y:S01]  /*14b0*/  ISETP.GT.U32.AND P1, PT, R0, R35, PT ;  /* 0x000000230000720c */ /* 0x000fe20003f24070 */
[----:B------:R-:W-:Y:S01]  /*14c0*/  IMAD.HI.U32 R24, R3, R39, RZ ;  /* 0x0000002703187227 */ /* 0x000fe200078e00ff */
[----:B------:R-:W-:-:S03]  /*14d0*/  LOP3.LUT R36, R4, 0x1a, RZ, 0xfc, !PT ;  /* 0x0000001a04247812 */ /* 0x000fc600078efcff */
[----:B------:R-:W-:Y:S01]  /*14e0*/  IMAD.MOV R24, RZ, RZ, -R24 ;  /* 0x000000ffff187224 */ /* 0x000fe200078e0a18 */
[----:B------:R-:W-:Y:S01]  /*14f0*/  IABS R37, R36 ;  /* 0x0000002400257213 */ /* 0x000fe20000000000 */
[----:B------:R-:W-:Y:S01]  /*1500*/  @!P2 IMAD.MOV R18, RZ, RZ, -R18 ;  /* 0x000000ffff12a224 */ /* 0x000fe200078e0a12 */
[----:B------:R-:W-:Y:S01]  /*1510*/  ISETP.GT.U32.AND P2, PT, R0, R21, PT ;  /* 0x000000150000720c */ /* 0x000fe20003f44070 */
[----:B------:R-:W-:Y:S01]  /*1520*/  @!P5 IMAD.IADD R25, R25, 0x1, -R0 ;  /* 0x000000011919d824 */ /* 0x000fe200078e0a00 */
[----:B------:R-:W-:Y:S01]  /*1530*/  ISETP.GE.AND P5, PT, R38, RZ, PT ;  /* 0x000000ff2600720c */ /* 0x000fe20003fa6270 */
[----:B------:R-:W-:Y:S01]  /*1540*/  IMAD.HI.U32 R22, R3, R37, RZ ;  /* 0x0000002503167227 */ /* 0x000fe200078e00ff */
[----:B------:R-:W-:-:S03]  /*1550*/  LOP3.LUT R38, R4, 0x12, RZ, 0xfc, !PT ;  /* 0x0000001204267812 */ /* 0x000fc600078efcff */
[C---:B------:R-:W-:Y:S01]  /*1560*/  IMAD R39, R0.reuse, R24, R39 ;  /* 0x0000001800277224 */ /* 0x040fe200078e0227 */
[----:B------:R-:W-:Y:S01]  /*1570*/  IABS R43, R38 ;  /* 0x00000026002b7213 */ /* 0x000fe20000000000 */
[----:B------:R-:W-:Y:S02]  /*1580*/  @!P1 IMAD.IADD R35, R35, 0x1, -R0 ;  /* 0x0000000123239824 */ /* 0x000fe400078e0a00 */
[----:B------:R-:W-:Y:S01]  /*1590*/  IMAD.MOV.U32 R24, RZ, RZ, R25 ;  /* 0x000000ffff187224 */ /* 0x000fe200078e0019 */
[C---:B------:R-:W-:Y:S01]  /*15a0*/  ISETP.GT.U32.AND P1, PT, R0.reuse, R39, PT ;  /* 0x000000270000720c */ /* 0x040fe20003f24070 */
[----:B------:R-:W-:Y:S02]  /*15b0*/  IMAD.MOV R22, RZ, RZ, -R22 ;  /* 0x000000ffff167224 */ /* 0x000fe400078e0a16 */
[----:B------:R-:W-:Y:S01]  /*15c0*/  @!P4 IMAD.MOV R24, RZ, RZ, -R24 ;  /* 0x000000ffff18c224 */ /* 0x000fe200078e0a18 */
[C---:B------:R-:W-:Y:S01]  /*15d0*/  ISETP.GT.U32.AND P4, PT, R0.reuse, R35, PT ;  /* 0x000000230000720c */ /* 0x040fe20003f84070 */
[----:B------:R-:W-:-:S02]  /*15e0*/  IMAD R37, R0, R22, R37 ;  /* 0x0000001600257224 */ /* 0x000fc400078e0225 */
[----:B------:R-:W-:-:S04]  /*15f0*/  IMAD.HI.U32 R22, R3, R23, RZ ;  /* 0x0000001703167227 */ /* 0x000fc800078e00ff */
[----:B------:R-:W-:Y:S01]  /*1600*/  @!P2 IMAD.IADD R21, R21, 0x1, -R0 ;  /* 0x000000011515a824 */ /* 0x000fe200078e0a00 */
[----:B------:R-:W-:Y:S01]  /*1610*/  ISETP.GT.U32.AND P2, PT, R0, R37, PT ;  /* 0x000000250000720c */ /* 0x000fe20003f44070 */
[----:B------:R-:W-:Y:S02]  /*1620*/  IMAD.MOV R25, RZ, RZ, -R22 ;  /* 0x000000ffff197224 */ /* 0x000fe400078e0a16 */
[----:B------:R-:W-:Y:S01]  /*1630*/  @!P6 IMAD.MOV R20, RZ, RZ, -R20 ;  /* 0x000000ffff14e224 */ /* 0x000fe200078e0a14 */
[----:B------:R-:W-:Y:S01]  /*1640*/  ISETP.GE.AND P6, PT, R36, RZ, PT ;  /* 0x000000ff2400720c */ /* 0x000fe20003fc6270 */
[----:B------:R-:W-:Y:S01]  /*1650*/  IMAD R25, R0, R25, R23 ;  /* 0x0000001900197224 */ /* 0x000fe200078e0217 */
[----:B------:R-:W-:Y:S01]  /*1660*/  LOP3.LUT R36, R4, 0x14, RZ, 0xfc, !PT ;  /* 0x0000001404247812 */ /* 0x000fe200078efcff */
[--C-:B------:R-:W-:Y:S02]  /*1670*/  @!P1 IMAD.IADD R39, R39, 0x1, -R0.reuse ;  /* 0x0000000127279824 */ /* 0x100fe400078e0a00 */
[----:B------:R-:W-:Y:S01]  /*1680*/  @!P4 IMAD.IADD R35, R35, 0x1, -R0 ;  /* 0x000000012323c824 */ /* 0x000fe200078e0a00 */
[----:B0-----:R-:W-:Y:S01]  /*1690*/  IABS R41, R36 ;  /* 0x0000002400297213 */ /* 0x001fe20000000000 */
[----:B------:R-:W-:Y:S01]  /*16a0*/  IMAD.HI.U32 R23, R3, R43, RZ ;  /* 0x0000002b03177227 */ /* 0x000fe200078e00ff */
[----:B------:R-:W-:-:S02]  /*16b0*/  ISETP.GT.U32.AND P4, PT, R0, R25, PT ;  /* 0x000000190000720c */ /* 0x000fc40003f84070 */
[----:B------:R-:W-:Y:S01]  /*16c0*/  ISETP.GT.U32.AND P1, PT, R0, R39, PT ;  /* 0x000000270000720c */ /* 0x000fe20003f24070 */
[----:B------:R-:W-:Y:S02]  /*16d0*/  @!P2 IMAD.IADD R37, R37, 0x1, -R0 ;  /* 0x000000012525a824 */ /* 0x000fe400078e0a00 */
[----:B------:R-:W-:-:S03]  /*16e0*/  IMAD.HI.U32 R22, R3, R41, RZ ;  /* 0x0000002903167227 */ /* 0x000fc600078e00ff */
[C---:B------:R-:W-:Y:S01]  /*16f0*/  ISETP.GT.U32.AND P2, PT, R0.reuse, R37, PT ;  /* 0x000000250000720c */ /* 0x040fe20003f44070 */
[----:B------:R-:W-:Y:S02]  /*1700*/  IMAD.MOV R22, RZ, RZ, -R22 ;  /* 0x000000ffff167224 */ /* 0x000fe400078e0a16 */
[----:B------:R-:W-:Y:S02]  /*1710*/  IMAD.MOV R23, RZ, RZ, -R23 ;  /* 0x000000ffff177224 */ /* 0x000fe400078e0a17 */
[C---:B------:R-:W-:Y:S02]  /*1720*/  IMAD R41, R0.reuse, R22, R41 ;  /* 0x0000001600297224 */ /* 0x040fe400078e0229 */
[--C-:B------:R-:W-:Y:S02]  /*1730*/  @!P4 IMAD.IADD R25, R25, 0x1, -R0.reuse ;  /* 0x000000011919c824 */ /* 0x100fe400078e0a00 */
[----:B------:R-:W-:Y:S01]  /*1740*/  @!P1 IMAD.IADD R39, R39, 0x1, -R0 ;  /* 0x0000000127279824 */ /* 0x000fe200078e0a00 */
[C---:B------:R-:W-:Y:S01]  /*1750*/  ISETP.GT.U32.AND P1, PT, R0.reuse, R41, PT ;  /* 0x000000290000720c */ /* 0x040fe20003f24070 */
[----:B------:R-:W-:Y:S01]  /*1760*/  IMAD.HI.U32 R22, R3, R45, RZ ;  /* 0x0000002d03167227 */ /* 0x000fe200078e00ff */
[----:B------:R-:W-:-:S03]  /*1770*/  ISETP.GT.U32.AND P4, PT, R0, R25, PT ;  /* 0x000000190000720c */ /* 0x000fc60003f84070 */
[----:B------:R-:W-:Y:S01]  /*1780*/  @!P2 IMAD.IADD R37, R37, 0x1, -R0 ;  /* 0x000000012525a824 */ /* 0x000fe200078e0a00 */
[----:B------:R-:W-:Y:S01]  /*1790*/  ISETP.GE.AND P2, PT, R44, RZ, PT ;  /* 0x000000ff2c00720c */ /* 0x000fe20003f46270 */
[----:B------:R-:W-:Y:S01]  /*17a0*/  IMAD R43, R0, R23, R43 ;  /* 0x00000017002b7224 */ /* 0x000fe200078e022b */
[----:B-1----:R-:W-:Y:S01]  /*17b0*/  IADD3 R44, R42, 0xffffffe, RZ ;  /* 0x0ffffffe2a2c7810 */ /* 0x002fe20007ffe0ff */
[----:B------:R-:W-:Y:S01]  /*17c0*/  IMAD.MOV R22, RZ, RZ, -R22 ;  /* 0x000000ffff167224 */ /* 0x000fe200078e0a16 */
[----:B------:R-:W-:Y:S01]  /*17d0*/  LOP3.LUT R42, R4, 0xc, RZ, 0xfc, !PT ;  /* 0x0000000c042a7812 */ /* 0x000fe200078efcff */
[----:B------:R-:W-:Y:S01]  /*17e0*/  @!P0 IMAD.MOV R21, RZ, RZ, -R21 ;  /* 0x000000ffff158224 */ /* 0x000fe200078e0a15 */
[----:B------:R0:W1:Y:S01]  /*17f0*/  F2I.FTZ.U32.TRUNC.NTZ R23, R44 ;  /* 0x0000002c00177305 */ /* 0x000062000021f000 */
[--C-:B------:R-:W-:Y:S01]  /*1800*/  @!P1 IMAD.IADD R41, R41, 0x1, -R0.reuse ;  /* 0x0000000129299824 */ /* 0x100fe200078e0a00 */
[----:B------:R-:W-:Y:S01]  /*1810*/  IABS R49, R42 ;  /* 0x0000002a00317213 */ /* 0x000fe20000000000 */
[----:B------:R-:W-:Y:S01]  /*1820*/  @!P4 IMAD.IADD R25, R25, 0x1, -R0 ;  /* 0x000000011919c824 */ /* 0x000fe200078e0a00 */
[C---:B------:R-:W-:Y:S01]  /*1830*/  ISETP.GT.U32.AND P4, PT, R0.reuse, R43, PT ;  /* 0x0000002b0000720c */ /* 0x040fe20003f84070 */
[C---:B------:R-:W-:Y:S01]  /*1840*/  IMAD R45, R0.reuse, R22, R45 ;  /* 0x00000016002d7224 */ /* 0x040fe200078e022d */
[----:B------:R-:W-:Y:S01]  /*1850*/  ISETP.GT.U32.AND P1, PT, R0, R41, PT ;  /* 0x000000290000720c */ /* 0x000fe20003f24070 */
[----:B------:R-:W-:-:S04]  /*1860*/  IMAD.HI.U32 R22, R3, R47, RZ ;  /* 0x0000002f03167227 */ /* 0x000fc800078e00ff */
[----:B------:R-:W-:Y:S02]  /*1870*/  IMAD.MOV R22, RZ, RZ, -R22 ;  /* 0x000000ffff167224 */ /* 0x000fe400078e0a16 */
[----:B0-----:R-:W-:-:S04]  /*1880*/  IMAD.HI.U32 R44, R3, R53, RZ ;  /* 0x00000035032c7227 */ /* 0x001fc800078e00ff */
[----:B------:R-:W-:Y:S02]  /*1890*/  IMAD R47, R0, R22, R47 ;  /* 0x00000016002f7224 */ /* 0x000fe400078e022f */
[----:B------:R-:W-:-:S04]  /*18a0*/  IMAD.HI.U32 R22, R3, R49, RZ ;  /* 0x0000003103167227 */ /* 0x000fc800078e00ff */
[----:B-1----:R-:W-:Y:S02]  /*18b0*/  IMAD.MOV R55, RZ, RZ, -R23 ;  /* 0x000000ffff377224 */ /* 0x002fe400078e0a17 */
[----:B------:R-:W-:Y:S01]  /*18c0*/  @!P4 IMAD.IADD R43, R43, 0x1, -R0 ;  /* 0x000000012b2bc824 */ /* 0x000fe200078e0a00 */
[C---:B------:R-:W-:Y:S01]  /*18d0*/  ISETP.GT.U32.AND P4, PT, R0.reuse, R47, PT ;  /* 0x0000002f0000720c */ /* 0x040fe20003f84070 */
[----:B------:R-:W-:Y:S02]  /*18e0*/  IMAD.MOV R51, RZ, RZ, -R22 ;  /* 0x000000ffff337224 */ /* 0x000fe400078e0a16 */
[----:B------:R-:W-:Y:S01]  /*18f0*/  @!P1 IMAD.IADD R41, R41, 0x1, -R0 ;  /* 0x0000000129299824 */ /* 0x000fe200078e0a00 */
[C---:B------:R-:W-:Y:S01]  /*1900*/  ISETP.GT.U32.AND P1, PT, R0.reuse, R45, PT ;  /* 0x0000002d0000720c */ /* 0x040fe20003f24070 */
[----:B------:R-:W-:Y:S01]  /*1910*/  IMAD R55, R55, R56, RZ ;  /* 0x0000003837377224 */ /* 0x000fe200078e02ff */
[----:B------:R-:W-:Y:S01]  /*1920*/  ISETP.GT.U32.AND P0, PT, R0, R43, PT ;  /* 0x0000002b0000720c */ /* 0x000fe20003f04070 */
[----:B------:R-:W-:-:S02]  /*1930*/  IMAD.MOV.U32 R22, RZ, RZ, RZ ;  /* 0x000000ffff167224 */ /* 0x000fc400078e00ff */
[----:B------:R-:W-:Y:S02]  /*1940*/  IMAD.MOV R44, RZ, RZ, -R44 ;  /* 0x000000ffff2c7224 */ /* 0x000fe400078e0a2c */
[----:B------:R-:W-:Y:S01]  /*1950*/  IMAD.HI.U32 R52, R23, R55, R22 ;  /* 0x0000003717347227 */ /* 0x000fe200078e0016 */
[----:B------:R-:W-:-:S03]  /*1960*/  IABS R55, R61 ;  /* 0x0000003d00377213 */ /* 0x000fc60000000000 */
[C---:B------:R-:W-:Y:S02]  /*1970*/  IMAD R23, R0.reuse, R51, R49 ;  /* 0x0000003300177224 */ /* 0x040fe400078e0231 */
[C---:B------:R-:W-:Y:S01]  /*1980*/  IMAD R49, R0.reuse, R44, R53 ;  /* 0x0000002c00317224 */ /* 0x040fe200078e0235 */
[----:B------:R-:W-:Y:S01]  /*1990*/  IABS R53, R59 ;  /* 0x0000003b00357213 */ /* 0x000fe20000000000 */
[--C-:B------:R-:W-:Y:S02]  /*19a0*/  @!P4 IMAD.IADD R47, R47, 0x1, -R0.reuse ;  /* 0x000000012f2fc824 */ /* 0x100fe400078e0a00 */
[----:B------:R-:W-:Y:S01]  /*19b0*/  @!P1 IMAD.IADD R45, R45, 0x1, -R0 ;  /* 0x000000012d2d9824 */ /* 0x000fe200078e0a00 */
[C---:B------:R-:W-:Y:S01]  /*19c0*/  ISETP.GT.U32.AND P4, PT, R0.reuse, R49, PT ;  /* 0x000000310000720c */ /* 0x040fe20003f84070 */
[----:B------:R-:W-:Y:S01]  /*19d0*/  IMAD.MOV R51, RZ, RZ, -R46 ;  /* 0x000000ffff337224 */ /* 0x000fe200078e0a2e */
[----:B------:R-:W-:Y:S01]  /*19e0*/  ISETP.GT.U32.AND P1, PT, R0, R23, PT ;  /* 0x000000170000720c */ /* 0x000fe20003f24070 */
[----:B------:R-:W-:-:S04]  /*19f0*/  IMAD.HI.U32 R44, R3, R57, RZ ;  /* 0x00000039032c7227 */ /* 0x000fc800078e00ff */
[----:B------:R-:W-:Y:S01]  /*1a00*/  IMAD R51, R0, R51, R54 ;  /* 0x0000003300337224 */ /* 0x000fe200078e0236 */
[----:B------:R-:W-:Y:S01]  /*1a10*/  IABS R54, R4 ;  /* 0x0000000400367213 */ /* 0x000fe20000000000 */
[----:B------:R-:W-:Y:S02]  /*1a20*/  IMAD.MOV R44, RZ, RZ, -R44 ;  /* 0x000000ffff2c7224 */ /* 0x000fe400078e0a2c */
[----:B------:R-:W-:-:S04]  /*1a30*/  IMAD.HI.U32 R22, R3, R55, RZ ;  /* 0x0000003703167227 */ /* 0x000fc800078e00ff */
[--C-:B------:R-:W-:Y:S01]  /*1a40*/  @!P4 IMAD.IADD R49, R49, 0x1, -R0.reuse ;  /* 0x000000013131c824 */ /* 0x100fe200078e0a00 */
[----:B------:R-:W-:Y:S01]  /*1a50*/  ISETP.GT.U32.AND P4, PT, R0, R51, PT ;  /* 0x000000330000720c */ /* 0x000fe20003f84070 */
[----:B------:R-:W-:Y:S01]  /*1a60*/  @!P1 IMAD.IADD R23, R23, 0x1, -R0 ;  /* 0x0000000117179824 */ /* 0x000fe200078e0a00 */
[----:B------:R-:W-:Y:S01]  /*1a70*/  ISETP.GE.AND P1, PT, R4, RZ, PT ;  /* 0x000000ff0400720c */ /* 0x000fe20003f26270 */
[----:B------:R-:W-:-:S04]  /*1a80*/  IMAD.HI.U32 R4, R3, R53, RZ ;  /* 0x0000003503047227 */ /* 0x000fc800078e00ff */
[----:B------:R-:W-:Y:S02]  /*1a90*/  IMAD.MOV R4, RZ, RZ, -R4 ;  /* 0x000000ffff047224 */ /* 0x000fe400078e0a04 */
[C---:B------:R-:W-:Y:S02]  /*1aa0*/  IMAD R57, R0.reuse, R44, R57 ;  /* 0x0000002c00397224 */ /* 0x040fe400078e0239 */
[C---:B------:R-:W-:Y:S02]  /*1ab0*/  IMAD R53, R0.reuse, R4, R53 ;  /* 0x0000000400357224 */ /* 0x040fe400078e0235 */
[----:B------:R-:W-:Y:S01]  /*1ac0*/  @!P4 IMAD.IADD R51, R51, 0x1, -R0 ;  /* 0x000000013333c824 */ /* 0x000fe200078e0a00 */
[----:B------:R-:W-:Y:S01]  /*1ad0*/  ISETP.GT.U32.AND P4, PT, R0, R47, PT ;  /* 0x0000002f0000720c */ /* 0x000fe20003f84070 */
[----:B------:R-:W-:Y:S02]  /*1ae0*/  IMAD.MOV.U32 R4, RZ, RZ, R35 ;  /* 0x000000ffff047224 */ /* 0x000fe400078e0023 */
[----:B------:R-:W-:-:S02]  /*1af0*/  IMAD.MOV.U32 R44, RZ, RZ, R39 ;  /* 0x000000ffff2c7224 */ /* 0x000fc400078e0027 */
[----:B------:R-:W-:Y:S01]  /*1b00*/  @!P3 IMAD.MOV R4, RZ, RZ, -R4 ;  /* 0x000000ffff04b224 */ /* 0x000fe200078e0a04 */
[C---:B------:R-:W-:Y:S01]  /*1b10*/  ISETP.GT.U32.AND P3, PT, R0.reuse, R45, PT ;  /* 0x0000002d0000720c */ /* 0x040fe20003f64070 */
[----:B------:R-:W-:Y:S01]  /*1b20*/  @!P0 IMAD.IADD R43, R43, 0x1, -R0 ;  /* 0x000000012b2b8824 */ /* 0x000fe200078e0a00 */
[C---:B------:R-:W-:Y:S01]  /*1b30*/  ISETP.GT.U32.AND P0, PT, R0.reuse, R53, PT ;  /* 0x000000350000720c */ /* 0x040fe20003f04070 */
[----:B------:R-:W-:Y:S01]  /*1b40*/  @!P5 IMAD.MOV R44, RZ, RZ, -R44 ;  /* 0x000000ffff2cd224 */ /* 0x000fe200078e0a2c */
[----:B------:R-:W-:Y:S01]  /*1b50*/  ISETP.GT.U32.AND P5, PT, R0, R23, PT ;  /* 0x000000170000720c */ /* 0x000fe20003fa4070 */
[----:B------:R-:W-:Y:S02]  /*1b60*/  IMAD.MOV R22, RZ, RZ, -R22 ;  /* 0x000000ffff167224 */ /* 0x000fe400078e0a16 */
[----:B------:R-:W-:Y:S02]  /*1b70*/  IMAD.MOV.U32 R46, RZ, RZ, R25 ;  /* 0x000000ffff2e7224 */ /* 0x000fe400078e0019 */
[----:B------:R-:W-:-:S04]  /*1b80*/  IMAD.HI.U32 R3, R3, R54, RZ ;  /* 0x0000003603037227 */ /* 0x000fc800078e00ff */
[----:B------:R-:W-:Y:S01]  /*1b90*/  @!P4 IMAD.IADD R47, R47, 0x1, -R0 ;  /* 0x000000012f2fc824 */ /* 0x000fe200078e0a00 */
[C---:B------:R-:W-:Y:S01]  /*1ba0*/  ISETP.GT.U32.AND P4, PT, R0.reuse, R57, PT ;  /* 0x000000390000720c */ /* 0x040fe20003f84070 */
[C---:B------:R-:W-:Y:S02]  /*1bb0*/  IMAD R55, R0.reuse, R22, R55 ;  /* 0x0000001600377224 */ /* 0x040fe400078e0237 */
[----:B------:R-:W-:Y:S01]  /*1bc0*/  @!P2 IMAD.MOV R46, RZ, RZ, -R46 ;  /* 0x000000ffff2ea224 */ /* 0x000fe200078e0a2e */
[C---:B------:R-:W-:Y:S01]  /*1bd0*/  ISETP.GT.U32.AND P2, PT, R0.reuse, R49, PT ;  /* 0x000000310000720c */ /* 0x040fe20003f44070 */
[----:B------:R-:W-:Y:S02]  /*1be0*/  IMAD.MOV R3, RZ, RZ, -R3 ;  /* 0x000000ffff037224 */ /* 0x000fe400078e0a03 */
[----:B------:R-:W-:Y:S01]  /*1bf0*/  @!P3 IMAD.IADD R45, R45, 0x1, -R0 ;  /* 0x000000012d2db824 */ /* 0x000fe200078e0a00 */
[C---:B------:R-:W-:Y:S01]  /*1c00*/  ISETP.GT.U32.AND P3, PT, R0.reuse, R55, PT ;  /* 0x000000370000720c */ /* 0x040fe20003f64070 */
[----:B------:R-:W-:Y:S01]  /*1c10*/  IMAD R35, R0, R3, R54 ;  /* 0x0000000300237224 */ /* 0x000fe200078e0236 */
[----:B------:R-:W-:Y:S01]  /*1c20*/  SHF.R.S32.HI R3, RZ, 0x2, R33 ;  /* 0x00000002ff037819 */ /* 0x000fe20000011421 */
[--C-:B------:R-:W-:Y:S01]  /*1c30*/  @!P0 IMAD.IADD R53, R53, 0x1, -R0.reuse ;  /* 0x0000000135358824 */ /* 0x100fe200078e0a00 */
[----:B------:R-:W-:Y:S01]  /*1c40*/  ISETP.GE.AND P0, PT, R38, RZ, PT ;  /* 0x000000ff2600720c */ /* 0x000fe20003f06270 */
[----:B------:R-:W-:Y:S01]  /*1c50*/  IMAD.MOV.U32 R22, RZ, RZ, R37 ;  /* 0x000000ffff167224 */ /* 0x000fe200078e0025 */
[----:B------:R-:W-:Y:S01]  /*1c60*/  SGXT R3, R3, 0x1 ;  /* 0x000000010303781a */ /* 0x000fe20000000200 */
[----:B------:R-:W-:Y:S01]  /*1c70*/  @!P5 IMAD.IADD R23, R23, 0x1, -R0 ;  /* 0x000000011717d824 */ /* 0x000fe200078e0a00 */
[C---:B------:R-:W-:Y:S01]  /*1c80*/  ISETP.GT.U32.AND P5, PT, R0.reuse, R35, PT ;  /* 0x000000230000720c */ /* 0x040fe20003fa4070 */
[----:B------:R-:W-:Y:S01]  /*1c90*/  @!P6 IMAD.MOV R22, RZ, RZ, -R22 ;  /* 0x000000ffff16e224 */ /* 0x000fe200078e0a16 */
[----:B------:R-:W-:Y:S01]  /*1ca0*/  ISETP.GT.U32.AND P6, PT, R0, R51, PT ;  /* 0x000000330000720c */ /* 0x000fe20003fc4070 */
[--C-:B------:R-:W-:Y:S01]  /*1cb0*/  @!P4 IMAD.IADD R57, R57, 0x1, -R0.reuse ;  /* 0x000000013939c824 */ /* 0x100fe200078e0a00 */
[----:B------:R-:W-:Y:S01]  /*1cc0*/  ISETP.GE.AND P4, PT, R58, RZ, PT ;  /* 0x000000ff3a00720c */ /* 0x000fe20003f86270 */
[----:B------:R-:W-:Y:S01]  /*1cd0*/  @!P2 IMAD.IADD R49, R49, 0x1, -R0 ;  /* 0x000000013131a824 */ /* 0x000fe200078e0a00 */
[----:B------:R-:W-:Y:S01]  /*1ce0*/  ISETP.GE.AND P2, PT, R36, RZ, PT ;  /* 0x000000ff2400720c */ /* 0x000fe20003f46270 */
[----:B------:R-:W-:Y:S01]  /*1cf0*/  IMAD.HI.U32 R52, R52, R69, RZ ;  /* 0x0000004534347227 */ /* 0x000fe200078e00ff */
[----:B------:R-:W-:-:S03]  /*1d00*/  LOP3.LUT R3, R3, 0x90, RZ, 0xc0, !PT ;  /* 0x0000009003037812 */ /* 0x000fc600078ec0ff */
[----:B------:R-:W-:Y:S01]  /*1d10*/  @!P3 IMAD.IADD R55, R55, 0x1, -R0 ;  /* 0x000000013737b824 */ /* 0x000fe200078e0a00 */
[----:B------:R-:W-:Y:S01]  /*1d20*/  ISETP.GE.AND P3, PT, R40, RZ, PT ;  /* 0x000000ff2800720c */ /* 0x000fe20003f66270 */
[----:B------:R-:W-:Y:S01]  /*1d30*/  IMAD.MOV.U32 R62, RZ, RZ, R43 ;  /* 0x000000ffff3e7224 */ /* 0x000fe200078e002b */
[----:B------:R-:W-:Y:S01]  /*1d40*/  LOP3.LUT R3, R3, 0x60, R30, 0xf8, !PT ;  /* 0x0000006003037812 */ /* 0x000fe200078ef81e */
[----:B------:R-:W-:Y:S01]  /*1d50*/  IMAD.MOV R52, RZ, RZ, -R52 ;  /* 0x000000ffff347224 */ /* 0x000fe200078e0a34 */
[----:B------:R-:W-:Y:S01]  /*1d60*/  LOP3.LUT R30, R30, 0x60, RZ, 0xc0, !PT ;  /* 0x000000601e1e7812 */ /* 0x000fe200078ec0ff */
[----:B------:R-:W-:Y:S01]  /*1d70*/  @!P0 IMAD.MOV R62, RZ, RZ, -R62 ;  /* 0x000000ffff3e8224 */ /* 0x000fe200078e0a3e */
[----:B------:R-:W-:Y:S01]  /*1d80*/  ISETP.GT.U32.AND P0, PT, R0, R55, PT ;  /* 0x000000370000720c */ /* 0x000fe20003f04070 */
[----:B------:R-:W-:Y:S01]  /*1d90*/  IMAD R69, R56, R52, R69 ;  /* 0x0000003438457224 */ /* 0x000fe200078e0245 */
[----:B------:R-:W-:Y:S01]  /*1da0*/  LOP3.LUT R3, R3, 0x10, R2, 0x78, !PT ;  /* 0x0000001003037812 */ /* 0x000fe200078e7802 */
[----:B------:R-:W-:Y:S01]  /*1db0*/  @!P5 IMAD.IADD R35, R35, 0x1, -R0 ;  /* 0x000000012323d824 */ /* 0x000fe200078e0a00 */
[----:B------:R-:W-:Y:S01]  /*1dc0*/  ISETP.GE.AND P5, PT, R42, RZ, PT ;  /* 0x000000ff2a00720c */ /* 0x000fe20003fa6270 */
[----:B------:R-:W-:-:S02]  /*1dd0*/  IMAD.MOV.U32 R60, RZ, RZ, R41 ;  /* 0x000000ffff3c7224 */ /* 0x000fc400078e0029 */
[----:B------:R-:W-:Y:S01]  /*1de0*/  @!P6 IMAD.IADD R51, R51, 0x1, -R0 ;  /* 0x000000013333e824 */ /* 0x000fe200078e0a00 */
[----:B------:R-:W-:Y:S01]  /*1df0*/  ISETP.GT.U32.AND P6, PT, R56, R69, PT ;  /* 0x000000453800720c */ /* 0x000fe20003fc4070 */
[----:B------:R-:W-:Y:S01]  /*1e00*/  @!P4 IMAD.MOV R47, RZ, RZ, -R47 ;  /* 0x000000ffff2fc224 */ /* 0x000fe200078e0a2f */
[C---:B------:R-:W-:Y:S01]  /*1e10*/  ISETP.GT.U32.AND P4, PT, R0.reuse, R35, PT ;  /* 0x000000230000720c */ /* 0x040fe20003f84070 */
[----:B------:R-:W-:Y:S01]  /*1e20*/  @!P2 IMAD.MOV R60, RZ, RZ, -R60 ;  /* 0x000000ffff3ca224 */ /* 0x000fe200078e0a3c */
[C---:B------:R-:W-:Y:S01]  /*1e30*/  ISETP.GT.U32.AND P2, PT, R0.reuse, R53, PT ;  /* 0x000000350000720c */ /* 0x040fe20003f44070 */
[----:B------:R-:W-:Y:S01]  /*1e40*/  @!P0 IMAD.IADD R55, R55, 0x1, -R0 ;  /* 0x0000000137378824 */ /* 0x000fe200078e0a00 */
[----:B------:R-:W-:Y:S01]  /*1e50*/  ISETP.GE.AND P0, PT, R59, RZ, PT ;  /* 0x000000ff3b00720c */ /* 0x000fe20003f06270 */
[----:B------:R-:W-:Y:S01]  /*1e60*/  @!P3 IMAD.MOV R45, RZ, RZ, -R45 ;  /* 0x000000ffff2db224 */ /* 0x000fe200078e0a2d */
[----:B------:R-:W-:Y:S01]  /*1e70*/  ISETP.GT.U32.AND P3, PT, R0, R57, PT ;  /* 0x000000390000720c */ /* 0x000fe20003f64070 */
[----:B------:R-:W-:-:S02]  /*1e80*/  @!P5 IMAD.MOV R23, RZ, RZ, -R23 ;  /* 0x000000ffff17d224 */ /* 0x000fc400078e0a17 */
[----:B------:R-:W-:Y:S02]  /*1e90*/  IMAD.SHL.U32 R2, R33, 0x10, RZ ;  /* 0x0000001021027824 */ /* 0x000fe400078e00ff */
[----:B------:R-:W-:Y:S01]  /*1ea0*/  @!P6 IMAD.IADD R69, R69, 0x1, -R56 ;  /* 0x000000014545e824 */ /* 0x000fe200078e0a38 */
[----:B------:R-:W-:Y:S01]  /*1eb0*/  ISETP.GE.AND P6, PT, R48, RZ, PT ;  /* 0x000000ff3000720c */ /* 0x000fe20003fc6270 */
[--C-:B------:R-:W-:Y:S01]  /*1ec0*/  @!P4 IMAD.IADD R35, R35, 0x1, -R0.reuse ;  /* 0x000000012323c824 */ /* 0x100fe200078e0a00 */
[----:B------:R-:W-:Y:S01]  /*1ed0*/  ISETP.GE.AND P4, PT, R63, RZ, PT ;  /* 0x000000ff3f00720c */ /* 0x000fe20003f86270 */
[----:B------:R-:W-:Y:S01]  /*1ee0*/  @!P2 IMAD.IADD R53, R53, 0x1, -R0 ;  /* 0x000000013535a824 */ /* 0x000fe200078e0a00 */
[----:B------:R-:W-:Y:S01]  /*1ef0*/  ISETP.GT.U32.AND P5, PT, R56, R69, PT ;  /* 0x000000453800720c */ /* 0x000fe20003fa4070 */
[----:B------:R-:W-:Y:S01]  /*1f00*/  IMAD.MOV.U32 R78, RZ, RZ, R35 ;  /* 0x000000ffff4e7224 */ /* 0x000fe200078e0023 */
[----:B------:R-:W-:Y:S01]  /*1f10*/  ISETP.GE.AND P2, PT, R50, RZ, PT ;  /* 0x000000ff3200720c */ /* 0x000fe20003f46270 */
[----:B------:R-:W-:Y:S01]  /*1f20*/  IMAD.MOV.U32 R72, RZ, RZ, R53 ;  /* 0x000000ffff487224 */ /* 0x000fe200078e0035 */
[----:B------:R-:W-:Y:S01]  /*1f30*/  LOP3.LUT R2, R2, 0x100, RZ, 0xc0, !PT ;  /* 0x0000010002027812 */ /* 0x000fe200078ec0ff */
[----:B------:R-:W-:Y:S01]  /*1f40*/  @!P1 IMAD.MOV R78, RZ, RZ, -R78 ;  /* 0x000000ffff4e9224 */ /* 0x000fe200078e0a4e */
[----:B------:R-:W-:Y:S01]  /*1f50*/  ISETP.GE.AND P1, PT, R31, RZ, PT ;  /* 0x000000ff1f00720c */ /* 0x000fe20003f26270 */
[----:B------:R-:W-:Y:S01]  /*1f60*/  @!P0 IMAD.MOV R72, RZ, RZ, -R72 ;  /* 0x000000ffff488224 */ /* 0x000fe200078e0a48 */
[----:B------:R-:W-:Y:S01]  /*1f70*/  ISETP.NE.AND P0, PT, RZ, c[0x0][0x178], PT ;  /* 0x00005e00ff007a0c */ /* 0x000fe20003f05270 */
[----:B------:R-:W-:Y:S01]  /*1f80*/  @!P3 IMAD.IADD R57, R57, 0x1, -R0 ;  /* 0x000000013939b824 */ /* 0x000fe200078e0a00 */
[----:B------:R-:W-:Y:S01]  /*1f90*/  ISETP.GE.AND P3, PT, R61, RZ, PT ;  /* 0x000000ff3d00720c */ /* 0x000fe20003f66270 */
[----:B------:R-:W-:Y:S01]  /*1fa0*/  IMAD.IADD R25, R2, 0x1, R3 ;  /* 0x0000000102197824 */ /* 0x000fe200078e0203 */
[----:B------:R-:W-:Y:S01]  /*1fb0*/  LOP3.LUT R3, RZ, c[0x0][0x17c], RZ, 0x33, !PT ;  /* 0x00005f00ff037a12 */ /* 0x000fe200078e33ff */
[----:B------:R-:W-:Y:S01]  /*1fc0*/  @!P5 IMAD.IADD R69, R69, 0x1, -R56 ;  /* 0x000000014545d824 */ /* 0x000fe200078e0a38 */
[----:B------:R-:W-:Y:S01]  /*1fd0*/  ISETP.NE.AND P5, PT, RZ, c[0x0][0x17c], PT ;  /* 0x00005f00ff007a0c */ /* 0x000fe20003fa5270 */
[----:B------:R-:W-:-:S02]  /*1fe0*/  IMAD.MOV.U32 R70, RZ, RZ, R51 ;  /* 0x000000ffff467224 */ /* 0x000fc400078e0033 */
[----:B------:R-:W-:Y:S01]  /*1ff0*/  IMAD.MOV.U32 R0, RZ, RZ, R49 ;  /* 0x000000ffff007224 */ /* 0x000fe200078e0031 */
[C---:B------:R-:W-:Y:S01]  /*2000*/  SEL R2, R3.reuse, R5, !P5 ;  /* 0x0000000503027207 */ /* 0x040fe20006800000 */
[----:B------:R-:W-:Y:S01]  /*2010*/  IMAD.MOV.U32 R74, RZ, RZ, R55 ;  /* 0x000000ffff4a7224 */ /* 0x000fe200078e0037 */
[C---:B------:R-:W-:Y:S01]  /*2020*/  SEL R35, R3.reuse, R8, !P5 ;  /* 0x0000000803237207 */ /* 0x040fe20006800000 */
[----:B------:R-:W-:Y:S01]  /*2030*/  IMAD.MOV.U32 R76, RZ, RZ, R57 ;  /* 0x000000ffff4c7224 */ /* 0x000fe200078e0039 */
[C---:B------:R-:W-:Y:S01]  /*2040*/  SEL R36, R3.reuse, R6, !P5 ;  /* 0x0000000603247207 */ /* 0x040fe20006800000 */
[----:B------:R-:W-:Y:S01]  /*2050*/  @!P2 IMAD.MOV R70, RZ, RZ, -R70 ;  /* 0x000000ffff46a224 */ /* 0x000fe200078e0a46 */
[C---:B------:R-:W-:Y:S01]  /*2060*/  SEL R37, R3.reuse, R9, !P5 ;  /* 0x0000000903257207 */ /* 0x040fe20006800000 */
[----:B------:R-:W-:Y:S01]  /*2070*/  @!P1 IMAD.MOV R69, RZ, RZ, -R69 ;  /* 0x000000ffff459224 */ /* 0x000fe200078e0a45 */
[----:B------:R-:W-:Y:S01]  /*2080*/  @!P0 LOP3.LUT R69, RZ, c[0x0][0x178], RZ, 0x33, !PT ;  /* 0x00005e00ff458a12 */ /* 0x000fe200078e33ff */
[----:B------:R-:W-:Y:S01]  /*2090*/  @!P6 IMAD.MOV R0, RZ, RZ, -R0 ;  /* 0x000000ffff00e224 */ /* 0x000fe200078e0a00 */
[C---:B------:R-:W-:Y:S01]  /*20a0*/  SEL R39, R3.reuse, R11, !P5 ;  /* 0x0000000b03277207 */ /* 0x040fe20006800000 */
[----:B------:R-:W-:Y:S01]  /*20b0*/  @!P3 IMAD.MOV R74, RZ, RZ, -R74 ;  /* 0x000000ffff4ab224 */ /* 0x000fe200078e0a4a */
[C---:B------:R-:W-:Y:S01]  /*20c0*/  SEL R70, R3.reuse, R70, !P5 ;  /* 0x0000004603467207 */ /* 0x040fe20006800000 */
[----:B------:R-:W-:Y:S01]  /*20d0*/  @!P4 IMAD.MOV R76, RZ, RZ, -R76 ;  /* 0x000000ffff4cc224 */ /* 0x000fe200078e0a4c */
[C---:B------:R-:W-:Y:S01]  /*20e0*/  SEL R38, R3.reuse, R10, !P5 ;  /* 0x0000000a03267207 */ /* 0x040fe20006800000 */
[----:B------:R-:W-:Y:S01]  /*20f0*/  IMAD R73, R2, c[0x0][0x190], RZ ;  /* 0x0000640002497a24 */ /* 0x000fe200078e02ff */
[----:B------:R-:W-:Y:S01]  /*2100*/  SEL R40, R3, R12, !P5 ;  /* 0x0000000c03287207 */ /* 0x000fe20006800000 */
[----:B------:R-:W-:Y:S01]  /*2110*/  IMAD R35, R35, c[0x0][0x190], RZ ;  /* 0x0000640023237a24 */ /* 0x000fe200078e02ff */
[C---:B------:R-:W-:Y:S01]  /*2120*/  SEL R41, R3.reuse, R13, !P5 ;  /* 0x0000000d03297207 */ /* 0x040fe20006800000 */
[----:B------:R-:W-:Y:S01]  /*2130*/  IMAD R36, R36, c[0x0][0x190], RZ ;  /* 0x0000640024247a24 */ /* 0x000fe200078e02ff */
[----:B------:R-:W-:Y:S01]  /*2140*/  SEL R42, R3, R14, !P5 ;  /* 0x0000000e032a7207 */ /* 0x000fe20006800000 */
[----:B------:R-:W-:Y:S01]  /*2150*/  IMAD R37, R37, c[0x0][0x190], RZ ;  /* 0x0000640025257a24 */ /* 0x000fe200078e02ff */
[----:B------:R-:W-:Y:S01]  /*2160*/  SEL R43, R3, R15, !P5 ;  /* 0x0000000f032b7207 */ /* 0x000fe20006800000 */
[----:B------:R-:W-:Y:S01]  /*2170*/  IMAD R69, R69, c[0x0][0x184], RZ ;  /* 0x0000610045457a24 */ /* 0x000fe200078e02ff */
[----:B------:R-:W-:Y:S01]  /*2180*/  SEL R48, R3, R16, !P5 ;  /* 0x0000001003307207 */ /* 0x000fe20006800000 */
[----:B------:R-:W-:Y:S01]  /*2190*/  IMAD R39, R39, c[0x0][0x190], RZ ;  /* 0x0000640027277a24 */ /* 0x000fe200078e02ff */
[C---:B------:R-:W-:Y:S01]  /*21a0*/  SEL R49, R3.reuse, R17, !P5 ;  /* 0x0000001103317207 */ /* 0x040fe20006800000 */
[----:B------:R-:W-:Y:S01]  /*21b0*/  IMAD R81, R70, c[0x0][0x190], RZ ;  /* 0x0000640046517a24 */ /* 0x000fe200078e02ff */
[C---:B------:R-:W-:Y:S01]  /*21c0*/  SEL R50, R3.reuse, R18, !P5 ;  /* 0x0000001203327207 */ /* 0x040fe20006800000 */
[----:B------:R-:W-:Y:S01]  /*21d0*/  IMAD R38, R38, c[0x0][0x190], RZ ;  /* 0x0000640026267a24 */ /* 0x000fe200078e02ff */
        /* <DEDUP_REMOVED lines=8> */
[C---:B------:R-:W-:Y:S01]  /*2260*/  SEL R55, R3.reuse, R4, !P5 ;  /* 0x0000000403377207 */ /* 0x040fe20006800000 */
[----:B------:R-:W-:Y:S01]  /*2270*/  IMAD R48, R48, c[0x0][0x190], RZ ;  /* 0x0000640030307a24 */ /* 0x000fe200078e02ff */
[C---:B------:R-:W-:Y:S01]  /*2280*/  SEL R56, R3.reuse, R22, !P5 ;  /* 0x0000001603387207 */ /* 0x040fe20006800000 */
[----:B------:R-:W-:Y:S01]  /*2290*/  IMAD R50, R50, c[0x0][0x190], RZ ;  /* 0x0000640032327a24 */ /* 0x000fe200078e02ff */
[----:B------:R-:W-:Y:S01]  /*22a0*/  SEL R57, R3, R44, !P5 ;  /* 0x0000002c03397207 */ /* 0x000fe20006800000 */
        /* <DEDUP_REMOVED lines=23> */
[----:B------:R-:W-:Y:S01]  /*2420*/  LEA R70, P1, R69, c[0x0][0x160], 0x1 ;  /* 0x0000580045467a11 */ /* 0x000fe200078208ff */
        /* <DEDUP_REMOVED lines=11> */
[----:B------:R-:W-:Y:S01]  /*24e0*/  LEA.HI.X.SX32 R71, R69, c[0x0][0x164], 0x1, P1 ;  /* 0x0000590045477a11 */ /* 0x000fe200008f0eff */
[----:B------:R-:W-:Y:S01]  /*24f0*/  IMAD R128, R76, c[0x0][0x190], RZ ;  /* 0x000064004c807a24 */ /* 0x000fe200078e02ff */
[----:B------:R-:W-:Y:S01]  /*2500*/  LEA.HI.X.SX32 R3, R73, c[0x0][0x16c], 0x1, P2 ;  /* 0x00005b0049037a11 */ /* 0x000fe200010f0eff */
[----:B------:R-:W-:Y:S01]  /*2510*/  IMAD.MOV.U32 R16, RZ, RZ, c[0x0][0x18c] ;  /* 0x00006300ff107624 */ /* 0x000fe200078e00ff */
[----:B------:R-:W-:Y:S01]  /*2520*/  LEA.HI.X.SX32 R123, R35, c[0x0][0x16c], 0x1, P3 ;  /* 0x00005b00237b7a11 */ /* 0x000fe200018f0eff */
[----:B------:R-:W-:Y:S01]  /*2530*/  IMAD.MOV.U32 R15, RZ, RZ, c[0x0][0x188] ;  /* 0x00006200ff0f7624 */ /* 0x000fe200078e00ff */
[----:B------:R-:W-:Y:S01]  /*2540*/  LEA.HI.X.SX32 R121, R36, c[0x0][0x16c], 0x1, P4 ;  /* 0x00005b0024797a11 */ /* 0x000fe200020f0eff */
[----:B------:R-:W-:Y:S01]  /*2550*/  IMAD R18, R34, c[0x0][0x188], RZ ;  /* 0x0000620022127a24 */ /* 0x000fe200078e02ff */
[----:B------:R-:W-:Y:S01]  /*2560*/  LEA.HI.X.SX32 R113, R37, c[0x0][0x16c], 0x1, P5 ;  /* 0x00005b0025717a11 */ /* 0x000fe200028f0eff */
[----:B------:R-:W-:Y:S01]  /*2570*/  IMAD R17, R32, c[0x0][0x188], RZ ;  /* 0x0000620020117a24 */ /* 0x000fe200078e02ff */
[----:B------:R-:W-:Y:S01]  /*2580*/  LEA R124, P6, R38, c[0x0][0x168], 0x1 ;  /* 0x00005a00267c7a11 */ /* 0x000fe200078c08ff */
[----:B------:R-:W-:Y:S01]  /*2590*/  CS2R R60, SRZ ;  /* 0x00000000003c7805 */ /* 0x000fe2000001ff00 */
[----:B------:R-:W-:Y:S01]  /*25a0*/  LEA R114, P1, R40, c[0x0][0x168], 0x1 ;  /* 0x00005a0028727a11 */ /* 0x000fe200078208ff */
[----:B------:R-:W-:Y:S01]  /*25b0*/  CS2R R62, SRZ ;  /* 0x00000000003e7805 */ /* 0x000fe2000001ff00 */
[----:B------:R-:W-:Y:S01]  /*25c0*/  LEA R116, P2, R41, c[0x0][0x168], 0x1 ;  /* 0x00005a0029747a11 */ /* 0x000fe200078408ff */
[----:B------:R-:W-:Y:S01]  /*25d0*/  CS2R R44, SRZ ;  /* 0x00000000002c7805 */ /* 0x000fe2000001ff00 */
[----:B------:R-:W-:Y:S01]  /*25e0*/  LEA R118, P3, R42, c[0x0][0x168], 0x1 ;  /* 0x00005a002a767a11 */ /* 0x000fe200078608ff */
[----:B------:R-:W-:Y:S01]  /*25f0*/  CS2R R46, SRZ ;  /* 0x00000000002e7805 */ /* 0x000fe2000001ff00 */
[----:B------:R-:W-:Y:S01]  /*2600*/  LEA R104, P4, R43, c[0x0][0x168], 0x1 ;  /* 0x00005a002b687a11 */ /* 0x000fe200078808ff */
[----:B------:R-:W-:Y:S01]  /*2610*/  IMAD.SHL.U32 R16, R16, 0x40, RZ ;  /* 0x0000004010107824 */ /* 0x000fe200078e00ff */
[----:B------:R-:W-:Y:S01]  /*2620*/  LEA R106, P5, R48, c[0x0][0x168], 0x1 ;  /* 0x00005a00306a7a11 */ /* 0x000fe200078a08ff */
[----:B------:R-:W-:Y:S01]  /*2630*/  IMAD.SHL.U32 R15, R15, 0x40, RZ ;  /* 0x000000400f0f7824 */ /* 0x000fe200078e00ff */
[----:B------:R-:W-:Y:S01]  /*2640*/  LEA.HI.X.SX32 R127, R39, c[0x0][0x16c], 0x1, P0 ;  /* 0x00005b00277f7a11 */ /* 0x000fe200000f0eff */
[----:B------:R-:W-:Y:S01]  /*2650*/  IMAD R14, R28, c[0x0][0x18c], RZ ;  /* 0x000063001c0e7a24 */ /* 0x000fe200078e02ff */
[----:B------:R-:W-:-:S02]  /*2660*/  LEA.HI.X.SX32 R35, R38, c[0x0][0x16c], 0x1, P6 ;  /* 0x00005b0026237a11 */ /* 0x000fc400030f0eff */
[----:B------:R-:W-:Y:S02]  /*2670*/  LEA R110, P0, R50, c[0x0][0x168], 0x1 ;  /* 0x00005a00326e7a11 */ /* 0x000fe400078008ff */
[----:B------:R-:W-:Y:S02]  /*2680*/  LEA.HI.X.SX32 R115, R40, c[0x0][0x16c], 0x1, P1 ;  /* 0x00005b0028737a11 */ /* 0x000fe400008f0eff */
[----:B------:R-:W-:Y:S02]  /*2690*/  LEA.HI.X.SX32 R117, R41, c[0x0][0x16c], 0x1, P2 ;  /* 0x00005b0029757a11 */ /* 0x000fe400010f0eff */
[----:B------:R-:W-:Y:S02]  /*26a0*/  LEA.HI.X.SX32 R119, R42, c[0x0][0x16c], 0x1, P3 ;  /* 0x00005b002a777a11 */ /* 0x000fe400018f0eff */
[----:B------:R-:W-:Y:S02]  /*26b0*/  LEA.HI.X.SX32 R105, R43, c[0x0][0x16c], 0x1, P4 ;  /* 0x00005b002b697a11 */ /* 0x000fe400020f0eff */
[----:B------:R-:W-:-:S02]  /*26c0*/  LEA.HI.X.SX32 R107, R48, c[0x0][0x16c], 0x1, P5 ;  /* 0x00005b00306b7a11 */ /* 0x000fc400028f0eff */
[----:B------:R-:W-:Y:S02]  /*26d0*/  LEA R108, P6, R49, c[0x0][0x168], 0x1 ;  /* 0x00005a00316c7a11 */ /* 0x000fe400078c08ff */
[----:B------:R-:W-:Y:S02]  /*26e0*/  LEA R102, P1, R51, c[0x0][0x168], 0x1 ;  /* 0x00005a0033667a11 */ /* 0x000fe400078208ff */
[----:B------:R-:W-:Y:S02]  /*26f0*/  LEA R100, P2, R52, c[0x0][0x168], 0x1 ;  /* 0x00005a0034647a11 */ /* 0x000fe400078408ff */
[----:B------:R-:W-:Y:S02]  /*2700*/  LEA R98, P3, R53, c[0x0][0x168], 0x1 ;  /* 0x00005a0035627a11 */ /* 0x000fe400078608ff */
[----:B------:R-:W-:Y:S02]  /*2710*/  LEA R96, P4, R54, c[0x0][0x168], 0x1 ;  /* 0x00005a0036607a11 */ /* 0x000fe400078808ff */
[----:B------:R-:W-:-:S02]  /*2720*/  LEA R92, P5, R55, c[0x0][0x168], 0x1 ;  /* 0x00005a00375c7a11 */ /* 0x000fc400078a08ff */
[----:B------:R-:W-:Y:S02]  /*2730*/  LEA.HI.X.SX32 R111, R50, c[0x0][0x16c], 0x1, P0 ;  /* 0x00005b00326f7a11 */ /* 0x000fe400000f0eff */
[----:B------:R-:W-:Y:S02]  /*2740*/  LEA.HI.X.SX32 R109, R49, c[0x0][0x16c], 0x1, P6 ;  /* 0x00005b00316d7a11 */ /* 0x000fe400030f0eff */
[----:B------:R-:W-:Y:S02]  /*2750*/  LEA R90, P0, R57, c[0x0][0x168], 0x1 ;  /* 0x00005a00395a7a11 */ /* 0x000fe400078008ff */
[----:B------:R-:W-:Y:S02]  /*2760*/  LEA.HI.X.SX32 R103, R51, c[0x0][0x16c], 0x1, P1 ;  /* 0x00005b0033677a11 */ /* 0x000fe400008f0eff */
[----:B------:R-:W-:Y:S02]  /*2770*/  LEA.HI.X.SX32 R101, R52, c[0x0][0x16c], 0x1, P2 ;  /* 0x00005b0034657a11 */ /* 0x000fe400010f0eff */
[----:B------:R-:W-:-:S02]  /*2780*/  LEA.HI.X.SX32 R99, R53, c[0x0][0x16c], 0x1, P3 ;  /* 0x00005b0035637a11 */ /* 0x000fc400018f0eff */
[----:B------:R-:W-:Y:S02]  /*2790*/  LEA.HI.X.SX32 R97, R54, c[0x0][0x16c], 0x1, P4 ;  /* 0x00005b0036617a11 */ /* 0x000fe400020f0eff */
[----:B------:R-:W-:Y:S02]  /*27a0*/  LEA.HI.X.SX32 R93, R55, c[0x0][0x16c], 0x1, P5 ;  /* 0x00005b00375d7a11 */ /* 0x000fe400028f0eff */
[----:B------:R-:W-:Y:S02]  /*27b0*/  LEA R94, P6, R56, c[0x0][0x168], 0x1 ;  /* 0x00005a00385e7a11 */ /* 0x000fe400078c08ff */
[----:B------:R-:W-:Y:S02]  /*27c0*/  LEA R88, P1, R58, c[0x0][0x168], 0x1 ;  /* 0x00005a003a587a11 */ /* 0x000fe400078208ff */
[----:B------:R-:W-:Y:S02]  /*27d0*/  LEA R66, P2, R59, c[0x0][0x168], 0x1 ;  /* 0x00005a003b427a11 */ /* 0x000fe400078408ff */
[----:B------:R-:W-:-:S02]  /*27e0*/  LEA R84, P3, R85, c[0x0][0x168], 0x1 ;  /* 0x00005a0055547a11 */ /* 0x000fc400078608ff */
[----:B------:R-:W-:Y:S02]  /*27f0*/  LEA R82, P4, R65, c[0x0][0x168], 0x1 ;  /* 0x00005a0041527a11 */ /* 0x000fe400078808ff */
[----:B------:R-:W-:Y:S02]  /*2800*/  LEA R72, P5, R75, c[0x0][0x168], 0x1 ;  /* 0x00005a004b487a11 */ /* 0x000fe400078a08ff */
[----:B------:R-:W-:Y:S02]  /*2810*/  LEA.HI.X.SX32 R91, R57, c[0x0][0x16c], 0x1, P0 ;  /* 0x00005b00395b7a11 */ /* 0x000fe400000f0eff */
[C---:B------:R-:W-:Y:S02]  /*2820*/  LOP3.LUT R24, R32.reuse, 0x8, RZ, 0xfc, !PT ;  /* 0x0000000820187812 */ /* 0x040fe400078efcff */
[C---:B------:R-:W-:Y:S02]  /*2830*/  LOP3.LUT R23, R32.reuse, 0x10, RZ, 0xfc, !PT ;  /* 0x0000001020177812 */ /* 0x040fe400078efcff */
[----:B------:R-:W-:Y:S01]  /*2840*/  LOP3.LUT R22, R32, 0x18, RZ, 0xfc, !PT ;  /* 0x0000001820167812 */ /* 0x000fe200078efcff */
[----:B------:R-:W-:Y:S01]  /*2850*/  IMAD R8, R24, c[0x0][0x188], RZ ;  /* 0x0000620018087a24 */ /* 0x000fe200078e02ff */
[C---:B------:R-:W-:Y:S01]  /*2860*/  LOP3.LUT R21, R32.reuse, 0x20, RZ, 0xfc, !PT ;  /* 0x0000002020157812 */ /* 0x040fe200078efcff */
[----:B------:R-:W-:Y:S01]  /*2870*/  IMAD R9, R23, c[0x0][0x188], RZ ;  /* 0x0000620017097a24 */ /* 0x000fe200078e02ff */
[----:B------:R-:W-:Y:S01]  /*2880*/  LOP3.LUT R20, R32, 0x28, RZ, 0xfc, !PT ;  /* 0x0000002820147812 */ /* 0x000fe200078efcff */
[----:B------:R-:W-:Y:S01]  /*2890*/  IMAD R10, R22, c[0x0][0x188], RZ ;  /* 0x00006200160a7a24 */ /* 0x000fe200078e02ff */
[----:B------:R-:W-:Y:S01]  /*28a0*/  LOP3.LUT R19, R32, 0x30, RZ, 0xfc, !PT ;  /* 0x0000003020137812 */ /* 0x000fe200078efcff */
[----:B------:R-:W-:Y:S01]  /*28b0*/  IMAD R11, R21, c[0x0][0x188], RZ ;  /* 0x00006200150b7a24 */ /* 0x000fe200078e02ff */
[----:B------:R-:W-:Y:S01]  /*28c0*/  LEA.HI.X.SX32 R95, R56, c[0x0][0x16c], 0x1, P6 ;  /* 0x00005b00385f7a11 */ /* 0x000fe200030f0eff */
[----:B------:R-:W-:Y:S01]  /*28d0*/  IMAD R12, R20, c[0x0][0x188], RZ ;  /* 0x00006200140c7a24 */ /* 0x000fe200078e02ff */
[----:B------:R-:W-:Y:S01]  /*28e0*/  LEA R64, P0, R77, c[0x0][0x168], 0x1 ;  /* 0x00005a004d407a11 */ /* 0x000fe200078008ff */
[----:B------:R-:W-:Y:S01]  /*28f0*/  IMAD R13, R19, c[0x0][0x188], RZ ;  /* 0x00006200130d7a24 */ /* 0x000fe200078e02ff */
[----:B------:R-:W-:-:S02]  /*2900*/  LEA.HI.X.SX32 R89, R58, c[0x0][0x16c], 0x1, P1 ;  /* 0x00005b003a597a11 */ /* 0x000fc400008f0eff */
[----:B------:R-:W-:Y:S02]  /*2910*/  LEA.HI.X.SX32 R67, R59, c[0x0][0x16c], 0x1, P2 ;  /* 0x00005b003b437a11 */ /* 0x000fe400010f0eff */
[----:B------:R-:W-:Y:S02]  /*2920*/  LEA.HI.X.SX32 R85, R85, c[0x0][0x16c], 0x1, P3 ;  /* 0x00005b0055557a11 */ /* 0x000fe400018f0eff */
[----:B------:R-:W-:Y:S02]  /*2930*/  LEA.HI.X.SX32 R83, R65, c[0x0][0x16c], 0x1, P4 ;  /* 0x00005b0041537a11 */ /* 0x000fe400020f0eff */
[----:B------:R-:W-:Y:S02]  /*2940*/  LEA.HI.X.SX32 R73, R75, c[0x0][0x16c], 0x1, P5 ;  /* 0x00005b004b497a11 */ /* 0x000fe400028f0eff */
[----:B------:R-:W-:Y:S02]  /*2950*/  LEA R86, P6, R87, c[0x0][0x168], 0x1 ;  /* 0x00005a0057567a11 */ /* 0x000fe400078c08ff */
[----:B------:R-:W-:-:S02]  /*2960*/  LEA R80, P1, R81, c[0x0][0x168], 0x1 ;  /* 0x00005a0051507a11 */ /* 0x000fc400078208ff */
[----:B------:R-:W-:Y:S02]  /*2970*/  LEA R78, P2, R79, c[0x0][0x168], 0x1 ;  /* 0x00005a004f4e7a11 */ /* 0x000fe400078408ff */
[----:B------:R-:W-:Y:S02]  /*2980*/  LEA R68, P3, R125, c[0x0][0x168], 0x1 ;  /* 0x00005a007d447a11 */ /* 0x000fe400078608ff */
[----:B------:R-:W-:Y:S02]  /*2990*/  LEA R76, P4, R128, c[0x0][0x168], 0x1 ;  /* 0x00005a00804c7a11 */ /* 0x000fe400078808ff */
[----:B------:R-:W-:Y:S02]  /*29a0*/  LEA R74, P5, R129, c[0x0][0x168], 0x1 ;  /* 0x00005a00814a7a11 */ /* 0x000fe400078a08ff */
[----:B------:R-:W-:Y:S02]  /*29b0*/  LEA.HI.X.SX32 R65, R77, c[0x0][0x16c], 0x1, P0 ;  /* 0x00005b004d417a11 */ /* 0x000fe400000f0eff */
[----:B------:R-:W-:-:S02]  /*29c0*/  LOP3.LUT R6, R27, 0x20, RZ, 0x3c, !PT ;  /* 0x000000201b067812 */ /* 0x000fc400078e3cff */
[C---:B------:R-:W-:Y:S02]  /*29d0*/  LOP3.LUT R5, R27.reuse, 0x40, RZ, 0x3c, !PT ;  /* 0x000000401b057812 */ /* 0x040fe400078e3cff */
[----:B------:R-:W-:Y:S02]  /*29e0*/  LOP3.LUT R4, R27, 0x60, RZ, 0x3c, !PT ;  /* 0x000000601b047812 */ /* 0x000fe400078e3cff */
[----:B------:R-:W-:Y:S02]  /*29f0*/  LOP3.LUT R0, R26, 0x40, RZ, 0x3c, !PT ;  /* 0x000000401a007812 */ /* 0x000fe400078e3cff */
[----:B------:R-:W-:Y:S02]  /*2a00*/  LEA.HI.X.SX32 R87, R87, c[0x0][0x16c], 0x1, P6 ;  /* 0x00005b0057577a11 */ /* 0x000fe400030f0eff */
[----:B------:R-:W-:Y:S02]  /*2a10*/  LEA.HI.X.SX32 R81, R81, c[0x0][0x16c], 0x1, P1 ;  /* 0x00005b0051517a11 */ /* 0x000fe400008f0eff */
[----:B------:R-:W-:-:S02]  /*2a20*/  LEA.HI.X.SX32 R79, R79, c[0x0][0x16c], 0x1, P2 ;  /* 0x00005b004f4f7a11 */ /* 0x000fc400010f0eff */
[----:B------:R-:W-:Y:S02]  /*2a30*/  LEA.HI.X.SX32 R69, R125, c[0x0][0x16c], 0x1, P3 ;  /* 0x00005b007d457a11 */ /* 0x000fe400018f0eff */
[----:B------:R-:W-:Y:S02]  /*2a40*/  LEA.HI.X.SX32 R77, R128, c[0x0][0x16c], 0x1, P4 ;  /* 0x00005b00804d7a11 */ /* 0x000fe400020f0eff */
[----:B------:R-:W-:Y:S02]  /*2a50*/  LEA.HI.X.SX32 R75, R129, c[0x0][0x16c], 0x1, P5 ;  /* 0x00005b00814b7a11 */ /* 0x000fe400028f0eff */
.L_x_1:
[----:B------:R-:W-:Y:S01]  /*2a60*/  ISETP.GE.AND P0, PT, R32, UR4, PT ;  /* 0x0000000420007c0c */ /* 0x000fe2000bf06270 */
[----:B------:R-:W-:Y:S01]  /*2a70*/  IMAD.WIDE R36, R17, 0x2, R70 ;  /* 0x0000000211247825 */ /* 0x000fe200078e0246 */
[----:B------:R-:W-:Y:S02]  /*2a80*/  PRMT R56, RZ, 0x7610, R56 ;  /* 0x00007610ff387816 */ /* 0x000fe40000000038 */
[----:B------:R-:W-:Y:S01]  /*2a90*/  ISETP.GE.AND P1, PT, R24, UR4, PT ;  /* 0x0000000418007c0c */ /* 0x000fe2000bf26270 */
[----:B------:R-:W-:Y:S01]  /*2aa0*/  IMAD.WIDE R38, R8, 0x2, R70 ;  /* 0x0000000208267825 */ /* 0x000fe200078e0246 */
[----:B------:R-:W-:-:S07]  /*2ab0*/  PRMT R58, RZ, 0x7610, R58 ;  /* 0x00007610ff3a7816 */ /* 0x000fce000000003a */
[----:B------:R0:W2:Y:S01]  /*2ac0*/  @!P0 LDG.E.U16 R56, [R36.64] ;  /* 0x0000000624388981 */ /* 0x0000a2000c1e1500 */
[----:B------:R-:W-:Y:S02]  /*2ad0*/  ISETP.GE.AND P0, PT, R23, UR4, PT ;  /* 0x0000000417007c0c */ /* 0x000fe4000bf06270 */
[----:B------:R-:W-:Y:S01]  /*2ae0*/  PRMT R52, RZ, 0x7610, R52 ;  /* 0x00007610ff347816 */ /* 0x000fe20000000034 */
[----:B------:R1:W3:Y:S01]  /*2af0*/  @!P1 LDG.E.U16 R58, [R38.64] ;  /* 0x00000006263a9981 */ /* 0x0002e2000c1e1500 */
[----:B------:R-:W-:Y:S01]  /*2b00*/  ISETP.GE.AND P1, PT, R22, UR4, PT ;  /* 0x0000000416007c0c */ /* 0x000fe2000bf26270 */
[--C-:B------:R-:W-:Y:S01]  /*2b10*/  IMAD.WIDE R40, R11, 0x2, R70.reuse ;  /* 0x000000020b287825 */ /* 0x100fe200078e0246 */
[----:B------:R-:W-:Y:S02]  /*2b20*/  ISETP.GE.AND P2, PT, R21, UR4, PT ;  /* 0x0000000415007c0c */ /* 0x000fe4000bf46270 */
[----:B------:R-:W-:Y:S01]  /*2b30*/  ISETP.GE.AND P3, PT, R20, UR4, PT ;  /* 0x0000000414007c0c */ /* 0x000fe2000bf66270 */
[----:B0-----:R-:W-:Y:S01]  /*2b40*/  IMAD.WIDE R36, R9, 0x2, R70 ;  /* 0x0000000209247825 */ /* 0x001fe200078e0246 */
[----:B------:R-:W-:-:S02]  /*2b50*/  ISETP.GE.AND P4, PT, R19, UR4, PT ;  /* 0x0000000413007c0c */ /* 0x000fc4000bf86270 */
[----:B------:R-:W-:Y:S01]  /*2b60*/  PRMT R54, RZ, 0x7610, R54 ;  /* 0x00007610ff367816 */ /* 0x000fe20000000036 */
[----:B-1----:R-:W-:Y:S01]  /*2b70*/  IMAD.WIDE R38, R10, 0x2, R70 ;  /* 0x000000020a267825 */ /* 0x002fe200078e0246 */
[----:B------:R0:W4:Y:S01]  /*2b80*/  @!P0 LDG.E.U16 R52, [R36.64] ;  /* 0x0000000624348981 */ /* 0x000122000c1e1500 */
[----:B------:R-:W-:Y:S02]  /*2b90*/  ISETP.GE.AND P0, PT, R34, UR4, PT ;  /* 0x0000000422007c0c */ /* 0x000fe4000bf06270 */
[----:B------:R-:W-:Y:S01]  /*2ba0*/  PRMT R50, RZ, 0x7610, R50 ;  /* 0x00007610ff327816 */ /* 0x000fe20000000032 */
[----:B------:R-:W-:Y:S01]  /*2bb0*/  IMAD.WIDE R42, R12, 0x2, R70 ;  /* 0x000000020c2a7825 */ /* 0x000fe200078e0246 */
[----:B------:R-:W-:Y:S01]  /*2bc0*/  PRMT R146, RZ, 0x7610, R146 ;  /* 0x00007610ff927816 */ /* 0x000fe20000000092 */
[----:B------:R1:W5:Y:S01]  /*2bd0*/  @!P1 LDG.E.U16 R54, [R38.64] ;  /* 0x0000000626369981 */ /* 0x000362000c1e1500 */
[----:B------:R-:W-:Y:S01]  /*2be0*/  PRMT R144, RZ, 0x7610, R144 ;  /* 0x00007610ff907816 */ /* 0x000fe20000000090 */
[----:B------:R-:W-:Y:S01]  /*2bf0*/  IMAD.WIDE R48, R13, 0x2, R70 ;  /* 0x000000020d307825 */ /* 0x000fe200078e0246 */
[----:B------:R-:W-:Y:S01]  /*2c00*/  PRMT R142, RZ, 0x7610, R142 ;  /* 0x00007610ff8e7816 */ /* 0x000fe2000000008e */
[----:B------:R1:W5:Y:S02]  /*2c10*/  @!P2 LDG.E.U16 R50, [R40.64] ;  /* 0x000000062832a981 */ /* 0x000364000c1e1500 */
[----:B0-----:R-:W-:-:S02]  /*2c20*/  IMAD.WIDE R36, R18, 0x2, R70 ;  /* 0x0000000212247825 */ /* 0x001fc400078e0246 */
[----:B------:R0:W5:Y:S04]  /*2c30*/  @!P3 LDG.E.U16 R146, [R42.64] ;  /* 0x000000062a92b981 */ /* 0x000168000c1e1500 */
[----:B------:R0:W5:Y:S04]  /*2c40*/  @!P4 LDG.E.U16 R144, [R48.64] ;  /* 0x000000063090c981 */ /* 0x000168000c1e1500 */
[----:B------:R0:W5:Y:S04]  /*2c50*/  @!P0 LDG.E.U16 R142, [R36.64] ;  /* 0x00000006248e8981 */ /* 0x000168000c1e1500 */
[----:B------:R-:W-:Y:S01]  /*2c60*/  BAR.SYNC.DEFER_BLOCKING 0x0 ;  /* 0x0000000000007b1d */ /* 0x000fe20000010000 */
[----:B------:R-:W-:Y:S01]  /*2c70*/  ISETP.GE.AND P1, PT, R28, UR4, PT ;  /* 0x000000041c007c0c */ /* 0x000fe2000bf26270 */
[----:B-1----:R-:W-:Y:S01]  /*2c80*/  IMAD.WIDE R38, R14, 0x2, R74 ;  /* 0x000000020e267825 */ /* 0x002fe200078e024a */
[----:B------:R-:W-:-:S02]  /*2c90*/  PRMT R140, RZ, 0x7610, R140 ;  /* 0x00007610ff8c7816 */ /* 0x000fc4000000008c */
[----:B------:R-:W-:Y:S01]  /*2ca0*/  PRMT R125, RZ, 0x7610, R125 ;  /* 0x00007610ff7d7816 */ /* 0x000fe2000000007d */
[C---:B------:R-:W-:Y:S01]  /*2cb0*/  IMAD.WIDE R40, R14.reuse, 0x2, R76 ;  /* 0x000000020e287825 */ /* 0x040fe200078e024c */
[----:B------:R-:W-:Y:S02]  /*2cc0*/  PRMT R132, RZ, 0x7610, R132 ;  /* 0x00007610ff847816 */ /* 0x000fe40000000084 */
[----:B------:R-:W-:Y:S01]  /*2cd0*/  PRMT R53, RZ, 0x7610, R53 ;  /* 0x00007610ff357816 */ /* 0x000fe20000000035 */
[----:B0-----:R-:W-:Y:S01]  /*2ce0*/  IMAD.WIDE R42, R14, 0x2, R68 ;  /* 0x000000020e2a7825 */ /* 0x001fe200078e0244 */
[----:B------:R-:W-:-:S03]  /*2cf0*/  PRMT R55, RZ, 0x7610, R55 ;  /* 0x00007610ff377816 */ /* 0x000fc60000000037 */
[C---:B------:R-:W-:Y:S01]  /*2d00*/  IMAD.WIDE R48, R14.reuse, 0x2, R72 ;  /* 0x000000020e307825 */ /* 0x040fe200078e0248 */
[----:B------:R-:W-:Y:S02]  /*2d10*/  PRMT R138, RZ, 0x7610, R138 ;  /* 0x00007610ff8a7816 */ /* 0x000fe4000000008a */
[----:B------:R-:W-:Y:S01]  /*2d20*/  PRMT R59, RZ, 0x7610, R59 ;  /* 0x00007610ff3b7816 */ /* 0x000fe2000000003b */
[C---:B------:R-:W-:Y:S01]  /*2d30*/  IMAD.WIDE R36, R14.reuse, 0x2, R78 ;  /* 0x000000020e247825 */ /* 0x040fe200078e024e */
[----:B------:R-:W-:Y:S02]  /*2d40*/  PRMT R130, RZ, 0x7610, R130 ;  /* 0x00007610ff827816 */ /* 0x000fe40000000082 */
[----:B------:R-:W-:Y:S01]  /*2d50*/  PRMT R134, RZ, 0x7610, R134 ;  /* 0x00007610ff867816 */ /* 0x000fe20000000086 */
[----:B------:R0:W5:Y:S04]  /*2d60*/  @!P1 LDG.E.U16 R140, [R38.64] ;  /* 0x00000006268c9981 */ /* 0x000168000c1e1500 */
[----:B------:R1:W5:Y:S04]  /*2d70*/  @!P1 LDG.E.U16 R125, [R40.64] ;  /* 0x00000006287d9981 */ /* 0x000368000c1e1500 */
[----:B------:R1:W5:Y:S01]  /*2d80*/  @!P1 LDG.E.U16 R132, [R42.64] ;  /* 0x000000062a849981 */ /* 0x000362000c1e1500 */
[----:B0-----:R-:W-:-:S03]  /*2d90*/  IMAD.WIDE R38, R14, 0x2, R80 ;  /* 0x000000020e267825 */ /* 0x001fc600078e0250 */
[----:B------:R0:W5:Y:S01]  /*2da0*/  @!P1 LDG.E.U16 R53, [R48.64] ;  /* 0x0000000630359981 */ /* 0x000162000c1e1500 */
[C---:B-1----:R-:W-:Y:S01]  /*2db0*/  IMAD.WIDE R40, R14.reuse, 0x2, R64 ;  /* 0x000000020e287825 */ /* 0x042fe200078e0240 */
[----:B------:R-:W-:Y:S02]  /*2dc0*/  PRMT R136, RZ, 0x7610, R136 ;  /* 0x00007610ff887816 */ /* 0x000fe40000000088 */
[----:B------:R1:W5:Y:S01]  /*2dd0*/  @!P1 LDG.E.U16 R55, [R36.64] ;  /* 0x0000000624379981 */ /* 0x000362000c1e1500 */
[C---:B------:R-:W-:Y:S01]  /*2de0*/  IMAD.WIDE R42, R14.reuse, 0x2, R86 ;  /* 0x000000020e2a7825 */ /* 0x040fe200078e0256 */
[----:B------:R-:W-:Y:S02]  /*2df0*/  PRMT R57, RZ, 0x7610, R57 ;  /* 0x00007610ff397816 */ /* 0x000fe40000000039 */
[----:B------:R1:W5:Y:S01]  /*2e00*/  @!P1 LDG.E.U16 R138, [R38.64] ;  /* 0x00000006268a9981 */ /* 0x000362000c1e1500 */
[----:B0-----:R-:W-:Y:S01]  /*2e10*/  IMAD.WIDE R48, R14, 0x2, R90 ;  /* 0x000000020e307825 */ /* 0x001fe200078e025a */
[----:B------:R-:W-:-:S02]  /*2e20*/  PRMT R128, RZ, 0x7610, R128 ;  /* 0x00007610ff807816 */ /* 0x000fc40000000080 */
[----:B------:R0:W5:Y:S01]  /*2e30*/  @!P1 LDG.E.U16 R59, [R40.64] ;  /* 0x00000006283b9981 */ /* 0x000162000c1e1500 */
[----:B------:R-:W-:Y:S01]  /*2e40*/  PRMT R51, RZ, 0x7610, R51 ;  /* 0x00007610ff337816 */ /* 0x000fe20000000033 */
[C---:B-1----:R-:W-:Y:S01]  /*2e50*/  IMAD.WIDE R36, R14.reuse, 0x2, R82 ;  /* 0x000000020e247825 */ /* 0x042fe200078e0252 */
[----:B------:R-:W-:Y:S01]  /*2e60*/  PRMT R131, RZ, 0x7610, R131 ;  /* 0x00007610ff837816 */ /* 0x000fe20000000083 */
[----:B------:R1:W5:Y:S02]  /*2e70*/  @!P1 LDG.E.U16 R130, [R42.64] ;  /* 0x000000062a829981 */ /* 0x000364000c1e1500 */
[C---:B------:R-:W-:Y:S02]  /*2e80*/  IMAD.WIDE R38, R14.reuse, 0x2, R84 ;  /* 0x000000020e267825 */ /* 0x040fe400078e0254 */
[----:B------:R1:W5:Y:S02]  /*2e90*/  @!P1 LDG.E.U16 R134, [R48.64] ;  /* 0x0000000630869981 */ /* 0x000364000c1e1500 */
[C---:B0-----:R-:W-:Y:S01]  /*2ea0*/  IMAD.WIDE R40, R14.reuse, 0x2, R66 ;  /* 0x000000020e287825 */ /* 0x041fe200078e0242 */
[----:B------:R-:W-:Y:S01]  /*2eb0*/  PRMT R133, RZ, 0x7610, R133 ;  /* 0x00007610ff857816 */ /* 0x000fe20000000085 */
[----:B------:R0:W5:Y:S02]  /*2ec0*/  @!P1 LDG.E.U16 R136, [R36.64] ;  /* 0x0000000624889981 */ /* 0x000164000c1e1500 */
[C---:B-1----:R-:W-:Y:S01]  /*2ed0*/  IMAD.WIDE R42, R14.reuse, 0x2, R88 ;  /* 0x000000020e2a7825 */ /* 0x042fe200078e0258 */
[----:B------:R-:W-:Y:S01]  /*2ee0*/  PRMT R148, RZ, 0x7610, R148 ;  /* 0x00007610ff947816 */ /* 0x000fe20000000094 */
[----:B------:R1:W5:Y:S02]  /*2ef0*/  @!P1 LDG.E.U16 R57, [R38.64] ;  /* 0x0000000626399981 */ /* 0x000364000c1e1500 */
[C---:B------:R-:W-:Y:S01]  /*2f00*/  IMAD.WIDE R48, R14.reuse, 0x2, R100 ;  /* 0x000000020e307825 */ /* 0x040fe200078e0264 */
[----:B------:R-:W-:Y:S01]  /*2f10*/  PRMT R129, RZ, 0x7610, R129 ;  /* 0x00007610ff817816 */ /* 0x000fe20000000081 */
[----:B------:R1:W5:Y:S01]  /*2f20*/  @!P1 LDG.E.U16 R128, [R40.64] ;  /* 0x0000000628809981 */ /* 0x000362000c1e1500 */
[----:B------:R-:W-:Y:S01]  /*2f30*/  PRMT R150, RZ, 0x7610, R150 ;  /* 0x00007610ff967816 */ /* 0x000fe20000000096 */
[C---:B0-----:R-:W-:Y:S01]  /*2f40*/  IMAD.WIDE R36, R14.reuse, 0x2, R94 ;  /* 0x000000020e247825 */ /* 0x041fe200078e025e */
[----:B------:R-:W-:Y:S01]  /*2f50*/  PRMT R152, RZ, 0x7610, R152 ;  /* 0x00007610ff987816 */ /* 0x000fe20000000098 */
[----:B------:R0:W5:Y:S02]  /*2f60*/  @!P1 LDG.E.U16 R51, [R42.64] ;  /* 0x000000062a339981 */ /* 0x000164000c1e1500 */
[----:B-1----:R-:W-:-:S02]  /*2f70*/  IMAD.WIDE R38, R14, 0x2, R92 ;  /* 0x000000020e267825 */ /* 0x002fc400078e025c */
[----:B------:R1:W5:Y:S02]  /*2f80*/  @!P1 LDG.E.U16 R131, [R48.64] ;  /* 0x0000000630839981 */ /* 0x000364000c1e1500 */
[C---:B------:R-:W-:Y:S01]  /*2f90*/  IMAD.WIDE R40, R14.reuse, 0x2, R96 ;  /* 0x000000020e287825 */ /* 0x040fe200078e0260 */
[----:B------:R-:W-:Y:S01]  /*2fa0*/  PRMT R154, RZ, 0x7610, R154 ;  /* 0x00007610ff9a7816 */ /* 0x000fe2000000009a */
[----:B------:R1:W5:Y:S02]  /*2fb0*/  @!P1 LDG.E.U16 R133, [R36.64] ;  /* 0x0000000624859981 */ /* 0x000364000c1e1500 */
[C---:B0-----:R-:W-:Y:S01]  /*2fc0*/  IMAD.WIDE R42, R14.reuse, 0x2, R98 ;  /* 0x000000020e2a7825 */ /* 0x041fe200078e0262 */
[----:B------:R-:W-:Y:S01]  /*2fd0*/  PRMT R135, RZ, 0x7610, R135 ;  /* 0x00007610ff877816 */ /* 0x000fe20000000087 */
[----:B------:R0:W5:Y:S02]  /*2fe0*/  @!P1 LDG.E.U16 R148, [R38.64] ;  /* 0x0000000626949981 */ /* 0x000164000c1e1500 */
[C---:B-1----:R-:W-:Y:S01]  /*2ff0*/  IMAD.WIDE R48, R14.reuse, 0x2, R104 ;  /* 0x000000020e307825 */ /* 0x042fe200078e0268 */
[----:B------:R-:W-:Y:S01]  /*3000*/  PRMT R156, RZ, 0x7610, R156 ;  /* 0x00007610ff9c7816 */ /* 0x000fe2000000009c */
[----:B------:R1:W5:Y:S01]  /*3010*/  @!P1 LDG.E.U16 R129, [R40.64] ;  /* 0x0000000628819981 */ /* 0x000362000c1e1500 */
[----:B------:R-:W-:Y:S01]  /*3020*/  PRMT R137, RZ, 0x7610, R137 ;  /* 0x00007610ff897816 */ /* 0x000fe20000000089 */
[----:B------:R-:W-:-:S02]  /*3030*/  IMAD.WIDE R36, R14, 0x2, R102 ;  /* 0x000000020e247825 */ /* 0x000fc400078e0266 */
[----:B------:R1:W5:Y:S02]  /*3040*/  @!P1 LDG.E.U16 R150, [R42.64] ;  /* 0x000000062a969981 */ /* 0x000364000c1e1500 */
[C---:B0-----:R-:W-:Y:S01]  /*3050*/  IMAD.WIDE R38, R14.reuse, 0x2, R110 ;  /* 0x000000020e267825 */ /* 0x041fe200078e026e */
[----:B------:R-:W-:Y:S01]  /*3060*/  PRMT R143, RZ, 0x7610, R143 ;  /* 0x00007610ff8f7816 */ /* 0x000fe2000000008f */
[----:B------:R0:W5:Y:S02]  /*3070*/  @!P1 LDG.E.U16 R152, [R48.64] ;  /* 0x0000000630989981 */ /* 0x000164000c1e1500 */
[C---:B-1----:R-:W-:Y:S01]  /*3080*/  IMAD.WIDE R40, R14.reuse, 0x2, R108 ;  /* 0x000000020e287825 */ /* 0x042fe200078e026c */
[----:B------:R-:W-:Y:S01]  /*3090*/  PRMT R160, RZ, 0x7610, R160 ;  /* 0x00007610ffa07816 */ /* 0x000fe200000000a0 */
[----:B------:R1:W5:Y:S02]  /*30a0*/  @!P1 LDG.E.U16 R154, [R36.64] ;  /* 0x00000006249a9981 */ /* 0x000364000c1e1500 */
[----:B------:R-:W-:Y:S01]  /*30b0*/  IMAD.WIDE R42, R14, 0x2, R106 ;  /* 0x000000020e2a7825 */ /* 0x000fe200078e026a */
[----:B------:R-:W-:Y:S01]  /*30c0*/  PRMT R141, RZ, 0x7610, R141 ;  /* 0x00007610ff8d7816 */ /* 0x000fe2000000008d */
[----:B------:R1:W5:Y:S02]  /*30d0*/  @!P1 LDG.E.U16 R135, [R38.64] ;  /* 0x0000000626879981 */ /* 0x000364000c1e1500 */
[----:B0-----:R-:W-:-:S02]  /*30e0*/  IMAD.MOV.U32 R48, RZ, RZ, R126 ;  /* 0x000000ffff307224 */ /* 0x001fc400078e007e */
[----:B------:R-:W-:Y:S01]  /*30f0*/  IMAD.MOV.U32 R49, RZ, RZ, R127 ;  /* 0x000000ffff317224 */ /* 0x000fe200078e007f */
[----:B------:R0:W5:Y:S01]  /*3100*/  @!P1 LDG.E.U16 R156, [R40.64] ;  /* 0x00000006289c9981 */ /* 0x000162000c1e1500 */
[C---:B------:R-:W-:Y:S01]  /*3110*/  IMAD.WIDE R126, R14.reuse, 0x2, R118 ;  /* 0x000000020e7e7825 */ /* 0x040fe200078e0276 */
[----:B------:R-:W-:Y:S02]  /*3120*/  PRMT R158, RZ, 0x7610, R158 ;  /* 0x00007610ff9e7816 */ /* 0x000fe4000000009e */
[----:B------:R0:W5:Y:S01]  /*3130*/  @!P1 LDG.E.U16 R137, [R42.64] ;  /* 0x000000062a899981 */ /* 0x000162000c1e1500 */
[----:B------:R-:W-:Y:S01]  /*3140*/  PRMT R139, RZ, 0x7610, R139 ;  /* 0x00007610ff8b7816 */ /* 0x000fe2000000008b */
[C---:B-1----:R-:W-:Y:S02]  /*3150*/  IMAD.WIDE R36, R14.reuse, 0x2, R116 ;  /* 0x000000020e247825 */ /* 0x042fe400078e0274 */
[----:B------:R1:W5:Y:S02]  /*3160*/  @!P1 LDG.E.U16 R143, [R126.64] ;  /* 0x000000067e8f9981 */ /* 0x000364000c1e1500 */
[C---:B------:R-:W-:Y:S01]  /*3170*/  IMAD.WIDE R38, R14.reuse, 0x2, R114 ;  /* 0x000000020e267825 */ /* 0x040fe200078e0272 */
[----:B------:R-:W-:Y:S01]  /*3180*/  PRMT R162, RZ, 0x7610, R162 ;  /* 0x00007610ffa27816 */ /* 0x000fe200000000a2 */
[----:B------:R1:W5:Y:S02]  /*3190*/  @!P1 LDG.E.U16 R160, [R36.64] ;  /* 0x0000000624a09981 */ /* 0x000364000c1e1500 */
[C---:B0-----:R-:W-:Y:S01]  /*31a0*/  IMAD.WIDE R40, R14.reuse, 0x2, R112 ;  /* 0x000000020e287825 */ /* 0x041fe200078e0270 */
[----:B------:R-:W-:Y:S01]  /*31b0*/  PRMT R164, RZ, 0x7610, R164 ;  /* 0x00007610ffa47816 */ /* 0x000fe200000000a4 */
[----:B------:R0:W5:Y:S02]  /*31c0*/  @!P1 LDG.E.U16 R141, [R38.64] ;  /* 0x00000006268d9981 */ /* 0x000164000c1e1500 */
[----:B------:R-:W-:Y:S01]  /*31d0*/  IMAD.WIDE R42, R14, 0x2, R120 ;  /* 0x000000020e2a7825 */ /* 0x000fe200078e0278 */
[----:B------:R-:W-:Y:S01]  /*31e0*/  PRMT R145, RZ, 0x7610, R145 ;  /* 0x00007610ff917816 */ /* 0x000fe20000000091 */
[----:B------:R0:W5:Y:S02]  /*31f0*/  @!P1 LDG.E.U16 R158, [R40.64] ;  /* 0x00000006289e9981 */ /* 0x000164000c1e1500 */
[----:B-1----:R-:W-:-:S02]  /*3200*/  IMAD.MOV.U32 R126, RZ, RZ, R124 ;  /* 0x000000ffff7e7224 */ /* 0x002fc400078e007c */
[----:B------:R-:W-:Y:S01]  /*3210*/  IMAD.MOV.U32 R127, RZ, RZ, R35 ;  /* 0x000000ffff7f7224 */ /* 0x000fe200078e0023 */
[----:B------:R1:W5:Y:S01]  /*3220*/  @!P1 LDG.E.U16 R139, [R42.64] ;  /* 0x000000062a8b9981 */ /* 0x000362000c1e1500 */
[----:B------:R-:W-:Y:S01]  /*3230*/  IMAD.WIDE R36, R14, 0x2, R48 ;  /* 0x000000020e247825 */ /* 0x000fe200078e0230 */
[----:B------:R-:W-:-:S03]  /*3240*/  PRMT R35, RZ, 0x7610, R35 ;  /* 0x00007610ff237816 */ /* 0x000fc60000000023 */
[C---:B0-----:R-:W-:Y:S01]  /*3250*/  IMAD.WIDE R38, R14.reuse, 0x2, R122 ;  /* 0x000000020e267825 */ /* 0x041fe200078e027a */
[----:B------:R-:W5:Y:S03]  /*3260*/  @!P1 LDG.E.U16 R162, [R36.64] ;  /* 0x0000000624a29981 */ /* 0x000f66000c1e1500 */
[C---:B------:R-:W-:Y:S01]  /*3270*/  IMAD.WIDE R40, R14.reuse, 0x2, R126 ;  /* 0x000000020e287825 */ /* 0x040fe200078e027e */
[----:B------:R-:W5:Y:S03]  /*3280*/  @!P1 LDG.E.U16 R164, [R38.64] ;  /* 0x0000000626a49981 */ /* 0x000f66000c1e1500 */
[----:B-1----:R-:W-:Y:S01]  /*3290*/  IMAD.WIDE R42, R14, 0x2, R2 ;  /* 0x000000020e2a7825 */ /* 0x002fe200078e0202 */
[----:B------:R-:W5:Y:S04]  /*32a0*/  @!P1 LDG.E.U16 R35, [R40.64] ;  /* 0x0000000628239981 */ /* 0x000f68000c1e1500 */
[----:B------:R-:W5:Y:S04]  /*32b0*/  @!P1 LDG.E.U16 R145, [R42.64] ;  /* 0x000000062a919981 */ /* 0x000f68000c1e1500 */
[----:B--2---:R-:W-:Y:S04]  /*32c0*/  STS.U16 [R27+0x2000], R56 ;  /* 0x002000381b007388 */ /* 0x004fe80000000400 */
[----:B---3--:R-:W-:Y:S04]  /*32d0*/  STS.U16 [R27+0x2100], R58 ;  /* 0x0021003a1b007388 */ /* 0x008fe80000000400 */
[----:B----4-:R-:W-:Y:S04]  /*32e0*/  STS.U16 [R27+0x2200], R52 ;  /* 0x002200341b007388 */ /* 0x010fe80000000400 */
[----:B-----5:R-:W-:Y:S04]  /*32f0*/  STS.U16 [R27+0x2300], R54 ;  /* 0x002300361b007388 */ /* 0x020fe80000000400 */
[----:B------:R-:W-:Y:S04]  /*3300*/  STS.U16 [R27+0x2400], R50 ;  /* 0x002400321b007388 */ /* 0x000fe80000000400 */
[----:B------:R-:W-:Y:S04]  /*3310*/  STS.U16 [R27+0x2500], R146 ;  /* 0x002500921b007388 */ /* 0x000fe80000000400 */
[----:B------:R-:W-:Y:S04]  /*3320*/  STS.U16 [R27+0x2600], R144 ;  /* 0x002600901b007388 */ /* 0x000fe80000000400 */
[----:B------:R-:W-:Y:S04]  /*3330*/  STS.U16 [R27+0x2700], R142 ;  /* 0x0027008e1b007388 */ /* 0x000fe80000000400 */
[----:B------:R-:W-:Y:S04]  /*3340*/  STS.U16 [R27], R140 ;  /* 0x0000008c1b007388 */ /* 0x000fe80000000400 */
[----:B------:R-:W-:Y:S04]  /*3350*/  STS.U16 [R27+0x400], R138 ;  /* 0x0004008a1b007388 */ /* 0x000fe80000000400 */
[----:B------:R-:W-:Y:S04]  /*3360*/  STS.U16 [R27+0xc00], R134 ;  /* 0x000c00861b007388 */ /* 0x000fe80000000400 */
[----:B------:R-:W-:Y:S04]  /*3370*/  STS.U16 [R27+0x800], R136 ;  /* 0x000800881b007388 */ /* 0x000fe80000000400 */
[----:B------:R-:W-:Y:S04]  /*3380*/  STS.U16 [R27+0x1000], R150 ;  /* 0x001000961b007388 */ /* 0x000fe80000000400 */
[----:B------:R-:W-:Y:S04]  /*3390*/  STS.U16 [R27+0x1400], R156 ;  /* 0x0014009c1b007388 */ /* 0x000fe80000000400 */
[----:B------:R-:W-:Y:S04]  /*33a0*/  STS.U16 [R27+0x1800], R160 ;  /* 0x001800a01b007388 */ /* 0x000fe80000000400 */
[----:B------:R-:W-:Y:S04]  /*33b0*/  STS.U16 [R27+0x1c00], R158 ;  /* 0x001c009e1b007388 */ /* 0x000fe80000000400 */
[----:B------:R0:W-:Y:S04]  /*33c0*/  STS.U16 [R6+0x100], R125 ;  /* 0x0001007d06007388 */ /* 0x0001e80000000400 */
[----:B------:R-:W-:Y:S04]  /*33d0*/  STS.U16 [R6+0x500], R59 ;  /* 0x0005003b06007388 */ /* 0x000fe80000000400 */
        /* <DEDUP_REMOVED lines=22> */
[----:B------:R-:W-:Y:S06]  /*3540*/  BAR.SYNC.DEFER_BLOCKING 0x0 ;  /* 0x0000000000007b1d */ /* 0x000fec0000010000 */
[----:B------:R-:W-:Y:S04]  /*3550*/  LDSM.16.MT88.4 R40, [R25+0x2000] ;  /* 0x002000001928783b */ /* 0x000fe80000004200 */
[----:B------:R-:W1:Y:S04]  /*3560*/  LDSM.16.M88.4 R56, [R26] ;  /* 0x000000001a38783b */ /* 0x000e680000000200 */
[----:B------:R-:W2:Y:S04]  /*3570*/  LDSM.16.M88.4 R36, [R26+0x1000] ;  /* 0x001000001a24783b */ /* 0x000ea80000000200 */
[----:B------:R-:W3:Y:S01]  /*3580*/  LDSM.16.MT88.4 R52, [R25+0x2200] ;  /* 0x002200001934783b */ /* 0x000ee20000004200 */
[----:B0-----:R-:W-:-:S04]  /*3590*/  IMAD.WIDE R124, R16, 0x2, R126 ;  /* 0x00000002107c7825 */ /* 0x001fc800078e027e */
[----:B------:R-:W-:Y:S02]  /*35a0*/  IMAD.WIDE R126, R16, 0x2, R48 ;  /* 0x00000002107e7825 */ /* 0x000fe400078e0230 */
[----:B------:R-:W-:Y:S01]  /*35b0*/  LDSM.16.M88.4 R48, [R0] ;  /* 0x000000000030783b */ /* 0x000fe20000000200 */
[C---:B-1----:R-:W-:Y:S08]  /*35c0*/  HMMA.16816.F32.BF16 R60, R40.reuse, R56, R60 ;  /* 0x00000038283c723c */ /* 0x042ff0000004183c */
[----:B--2---:R-:W-:Y:S01]  /*35d0*/  HMMA.16816.F32.BF16 R44, R40, R36, R44 ;  /* 0x00000024282c723c */ /* 0x004fe2000004182c */
[----:B------:R-:W0:-:S15]  /*35e0*/  LDSM.16.MT88.4 R40, [R25+0x2400] ;  /* 0x002400001928783b */ /* 0x000e1e0000004200 */
[C---:B---3--:R-:W-:Y:S01]  /*35f0*/  HMMA.16816.F32.BF16 R60, R52.reuse, R58, R60 ;  /* 0x0000003a343c723c */ /* 0x048fe2000004183c */
[----:B------:R-:W1:Y:S07]  /*3600*/  LDSM.16.M88.4 R56, [R0+0x1000] ;  /* 0x001000000038783b */ /* 0x000e6e0000000200 */
[----:B------:R-:W-:Y:S01]  /*3610*/  HMMA.16816.F32.BF16 R36, R52, R38, R44 ;  /* 0x000000263424723c */ /* 0x000fe2000004182c */
[----:B------:R-:W2:Y:S01]  /*3620*/  LDSM.16.MT88.4 R44, [R25+0x2600] ;  /* 0x00260000192c783b */ /* 0x000ea20000004200 */
[----:B------:R-:W-:-:S14]  /*3630*/  IADD3 R7, R7, -0x1, RZ ;  /* 0xffffffff07077810 */ /* 0x000fdc0007ffe0ff */
[----:B0-----:R-:W-:Y:S01]  /*3640*/  HMMA.16816.F32.BF16 R60, R40, R48, R60 ;  /* 0x00000030283c723c */ /* 0x001fe2000004183c */
[----:B------:R-:W-:-:S07]  /*3650*/  ISETP.NE.U32.AND P0, PT, R7, RZ, PT ;  /* 0x000000ff0700720c */ /* 0x000fce0003f05070 */
[----:B-1----:R-:W-:Y:S01]  /*3660*/  HMMA.16816.F32.BF16 R36, R40, R56, R36 ;  /* 0x000000382824723c */ /* 0x002fe20000041824 */
[----:B------:R-:W-:Y:S01]  /*3670*/  UIADD3 UR4, UR4, -0x40, URZ ;  /* 0xffffffc004047890 */ /* 0x000fe2000fffe03f */
[----:B------:R-:W-:-:S14]  /*3680*/  IMAD.WIDE R2, R16, 0x2, R2 ;  /* 0x0000000210027825 */ /* 0x000fdc00078e0202 */
[----:B--2---:R-:W-:Y:S01]  /*3690*/  HMMA.16816.F32.BF16 R60, R44, R50, R60 ;  /* 0x000000322c3c723c */ /* 0x004fe2000004183c */
[----:B------:R-:W-:-:S04]  /*36a0*/  IMAD.WIDE R122, R16, 0x2, R122 ;  /* 0x00000002107a7825 */ /* 0x000fc800078e027a */
[----:B------:R-:W-:-:S04]  /*36b0*/  IMAD.WIDE R120, R16, 0x2, R120 ;  /* 0x0000000210787825 */ /* 0x000fc800078e0278 */
[----:B------:R-:W-:-:S04]  /*36c0*/  IMAD.WIDE R112, R16, 0x2, R112 ;  /* 0x0000000210707825 */ /* 0x000fc800078e0270 */
[C---:B------:R-:W-:Y:S01]  /*36d0*/  IMAD.WIDE R114, R16.reuse, 0x2, R114 ;  /* 0x0000000210727825 */ /* 0x040fe200078e0272 */
[----:B------:R-:W-:Y:S03]  /*36e0*/  HMMA.16816.F32.BF16 R44, R44, R58, R36 ;  /* 0x0000003a2c2c723c */ /* 0x000fe60000041824 */
[----:B------:R-:W-:Y:S02]  /*36f0*/  IMAD.MOV.U32 R35, RZ, RZ, R125 ;  /* 0x000000ffff237224 */ /* 0x000fe400078e007d */
[----:B------:R-:W-:-:S04]  /*3700*/  IMAD.WIDE R116, R16, 0x2, R116 ;  /* 0x0000000210747825 */ /* 0x000fc800078e0274 */
        /* <DEDUP_REMOVED lines=24> */
[----:B------:R-:W-:Y:S01]  /*3890*/  IMAD.WIDE R70, R15, 0x2, R70 ;  /* 0x000000020f467825 */ /* 0x000fe200078e0246 */
[----:B------:R-:W-:Y:S05]  /*38a0*/  @P0 BRA `(.L_x_1) ;  /* 0xfffff1b000000947 */ /* 0x000fea000383ffff */
[----:B------:R-:W-:Y:S02]  /*38b0*/  F2FP.BF16.PACK_AB R47, R47, R63 ;  /* 0x0000003f2f2f723e */ /* 0x000fe400000010ff */
[----:B------:R-:W-:Y:S02]  /*38c0*/  F2FP.BF16.PACK_AB R46, R46, R62 ;  /* 0x0000003e2e2e723e */ /* 0x000fe400000010ff */
[----:B------:R-:W-:Y:S02]  /*38d0*/  F2FP.BF16.PACK_AB R45, R45, R61 ;  /* 0x0000003d2d2d723e */ /* 0x000fe400000010ff */
[----:B------:R-:W-:Y:S02]  /*38e0*/  F2FP.BF16.PACK_AB R44, R44, R60 ;  /* 0x0000003c2c2c723e */ /* 0x000fe400000010ff */
.L_x_0:
[----:B------:R-:W-:Y:S01]  /*38f0*/  BAR.SYNC.DEFER_BLOCKING 0x0 ;  /* 0x0000000000007b1d */ /* 0x000fe20000010000 */
[C---:B------:R-:W-:Y:S01]  /*3900*/  LOP3.LUT R0, R33.reuse, 0x60, RZ, 0xc0, !PT ;  /* 0x0000006021007812 */ /* 0x040fe200078ec0ff */
[C---:B------:R-:W-:Y:S01]  /*3910*/  IMAD.SHL.U32 R2, R33.reuse, 0x40, RZ ;  /* 0x0000004021027824 */ /* 0x040fe200078e00ff */
[----:B------:R-:W-:Y:S01]  /*3920*/  LOP3.LUT R3, R30, 0x1c, R33, 0xf8, !PT ;  /* 0x0000001c1e037812 */ /* 0x000fe200078ef821 */
[----:B------:R-:W-:Y:S01]  /*3930*/  IMAD.SHL.U32 R7, R33, 0x4, RZ ;  /* 0x0000000421077824 */ /* 0x000fe200078e00ff */
[C---:B------:R-:W-:Y:S01]  /*3940*/  ISETP.GE.AND P0, PT, R31.reuse, c[0x0][0x178], PT ;  /* 0x00005e001f007a0c */ /* 0x040fe20003f06270 */
[----:B------:R-:W-:Y:S01]  /*3950*/  IMAD.SHL.U32 R0, R0, 0x4, RZ ;  /* 0x0000000400007824 */ /* 0x000fe200078e00ff */
[----:B------:R-:W-:Y:S01]  /*3960*/  LOP3.LUT R2, R2, 0x600, RZ, 0xc0, !PT ;  /* 0x0000060002027812 */ /* 0x000fe200078ec0ff */
[----:B------:R-:W-:Y:S01]  /*3970*/  IMAD R31, R31, c[0x0][0x194], RZ ;  /* 0x000065001f1f7a24 */ /* 0x000fe200078e02ff */
[C---:B------:R-:W-:Y:S01]  /*3980*/  LOP3.LUT R6, R29.reuse, 0x20, R32, 0xfe, !PT ;  /* 0x000000201d067812 */ /* 0x040fe200078efe20 */
[----:B------:R-:W-:Y:S01]  /*3990*/  IMAD.IADD R34, R29, 0x1, R34 ;  /* 0x000000011d227824 */ /* 0x000fe200078e0222 */
[----:B------:R-:W-:-:S02]  /*39a0*/  LOP3.LUT R5, R3, R0, RZ, 0xfc, !PT ;  /* 0x0000000003057212 */ /* 0x000fc400078efcff */
[----:B------:R-:W-:Y:S01]  /*39b0*/  LOP3.LUT R0, R2, 0x7c, R7, 0xf8, !PT ;  /* 0x0000007c02007812 */ /* 0x000fe200078ef807 */
[----:B------:R-:W-:Y:S01]  /*39c0*/  IMAD R11, R6, c[0x0][0x198], RZ ;  /* 0x00006600060b7a24 */ /* 0x000fe200078e02ff */
[C---:B------:R-:W-:Y:S01]  /*39d0*/  LOP3.LUT R2, R5.reuse, 0x40, RZ, 0x3c, !PT ;  /* 0x0000004005027812 */ /* 0x040fe200078e3cff */
[----:B------:R-:W-:Y:S01]  /*39e0*/  IMAD R14, R34, c[0x0][0x198], RZ ;  /* 0x00006600220e7a24 */ /* 0x000fe200078e02ff */
[C---:B------:R-:W-:Y:S02]  /*39f0*/  LOP3.LUT R7, R5.reuse, 0x20, RZ, 0x3c, !PT ;  /* 0x0000002005077812 */ /* 0x040fe400078e3cff */
[----:B------:R-:W-:Y:S02]  /*3a00*/  LOP3.LUT R4, R5, 0x60, RZ, 0x3c, !PT ;  /* 0x0000006005047812 */ /* 0x000fe400078e3cff */
[----:B------:R-:W-:Y:S02]  /*3a10*/  LOP3.LUT R33, R0, 0x60, R33, 0x78, !PT ;  /* 0x0000006000217812 */ /* 0x000fe400078e7821 */
[----:B------:R-:W-:Y:S01]  /*3a20*/  LOP3.LUT R3, R29, R32, RZ, 0xfc, !PT ;  /* 0x000000201d037212 */ /* 0x000fe200078efcff */
[----:B------:R-:W-:Y:S01]  /*3a30*/  STS [R5], R44 ;  /* 0x0000002c05007388 */ /* 0x000fe20000000800 */
[----:B------:R-:W-:-:S02]  /*3a40*/  LEA R16, P2, R31, c[0x0][0x170], 0x1 ;  /* 0x00005c001f107a11 */ /* 0x000fc400078408ff */
[C---:B------:R-:W-:Y:S01]  /*3a50*/  ISETP.LT.AND P1, PT, R3.reuse, c[0x0][0x17c], !P0 ;  /* 0x00005f0003007a0c */ /* 0x040fe20004721270 */
[----:B------:R0:W-:Y:S01]  /*3a60*/  STS [R2+0x400], R45 ;  /* 0x0004002d02007388 */ /* 0x0001e20000000800 */
[----:B------:R-:W-:Y:S01]  /*3a70*/  IMAD R3, R3, c[0x0][0x198], RZ ;  /* 0x0000660003037a24 */ /* 0x000fe200078e02ff */
[----:B------:R-:W-:Y:S02]  /*3a80*/  LEA.HI.X.SX32 R18, R31, c[0x0][0x174], 0x1, P2 ;  /* 0x00005d001f127a11 */ /* 0x000fe400010f0eff */
[----:B------:R1:W-:Y:S01]  /*3a90*/  STS [R7+0x200], R46 ;  /* 0x0002002e07007388 */ /* 0x0003e20000000800 */
[C-C-:B------:R-:W-:Y:S02]  /*3aa0*/  LOP3.LUT R0, R29.reuse, 0x30, R32.reuse, 0xfe, !PT ;  /* 0x000000301d007812 */ /* 0x140fe400078efe20 */
[C-C-:B------:R-:W-:Y:S01]  /*3ab0*/  LOP3.LUT R9, R29.reuse, 0x28, R32.reuse, 0xfe, !PT ;  /* 0x000000281d097812 */ /* 0x140fe200078efe20 */
[----:B------:R2:W-:Y:S01]  /*3ac0*/  STS [R4+0x600], R47 ;  /* 0x0006002f04007388 */ /* 0x0005e20000000800 */
[----:B0-----:R-:W-:Y:S01]  /*3ad0*/  LOP3.LUT R2, R29, 0x8, R32, 0xfe, !PT ;  /* 0x000000081d027812 */ /* 0x001fe200078efe20 */
[----:B------:R-:W-:-:S02]  /*3ae0*/  IMAD R13, R0, c[0x0][0x198], RZ ;  /* 0x00006600000d7a24 */ /* 0x000fc400078e02ff */
[----:B------:R-:W-:Y:S01]  /*3af0*/  BAR.SYNC.DEFER_BLOCKING 0x0 ;  /* 0x0000000000007b1d */ /* 0x000fe20000010000 */
[----:B------:R-:W-:Y:S01]  /*3b00*/  IMAD R12, R9, c[0x0][0x198], RZ ;  /* 0x00006600090c7a24 */ /* 0x000fe200078e02ff */
[C---:B------:R-:W-:Y:S01]  /*3b10*/  ISETP.LT.AND P4, PT, R2.reuse, c[0x0][0x17c], !P0 ;  /* 0x00005f0002007a0c */ /* 0x040fe20004781270 */
[----:B------:R-:W-:Y:S01]  /*3b20*/  IMAD R5, R2, c[0x0][0x198], RZ ;  /* 0x0000660002057a24 */ /* 0x000fe200078e02ff */
[-C--:B------:R-:W-:Y:S02]  /*3b30*/  LEA R2, P2, R3, R16.reuse, 0x1 ;  /* 0x0000001003027211 */ /* 0x080fe400078408ff */
[----:B-1----:R-:W-:Y:S02]  /*3b40*/  LOP3.LUT R7, R29, 0x18, R32, 0xfe, !PT ;  /* 0x000000181d077812 */ /* 0x002fe400078efe20 */
[----:B--2---:R-:W-:Y:S02]  /*3b50*/  LEA R4, P3, R5, R16, 0x1 ;  /* 0x0000001005047211 */ /* 0x004fe400078608ff */
[-C--:B------:R-:W-:Y:S01]  /*3b60*/  LEA.HI.X.SX32 R3, R3, R18.reuse, 0x1, P2 ;  /* 0x0000001203037211 */ /* 0x080fe200010f0eff */
[----:B------:R-:W-:Y:S01]  /*3b70*/  IMAD R10, R7, c[0x0][0x198], RZ ;  /* 0x00006600070a7a24 */ /* 0x000fe200078e02ff */
[----:B------:R-:W-:-:S02]  /*3b80*/  LEA.HI.X.SX32 R5, R5, R18, 0x1, P3 ;  /* 0x0000001205057211 */ /* 0x000fc400018f0eff */
[----:B------:R-:W-:Y:S02]  /*3b90*/  LOP3.LUT R29, R29, 0x10, R32, 0xfe, !PT ;  /* 0x000000101d1d7812 */ /* 0x000fe400078efe20 */
[----:B------:R-:W-:Y:S02]  /*3ba0*/  ISETP.LT.AND P3, PT, R6, c[0x0][0x17c], !P0 ;  /* 0x00005f0006007a0c */ /* 0x000fe40004761270 */
[C---:B------:R-:W-:Y:S01]  /*3bb0*/  ISETP.LT.AND P5, PT, R29.reuse, c[0x0][0x17c], !P0 ;  /* 0x00005f001d007a0c */ /* 0x040fe200047a1270 */
[----:B------:R-:W-:Y:S01]  /*3bc0*/  IMAD R29, R29, c[0x0][0x198], RZ ;  /* 0x000066001d1d7a24 */ /* 0x000fe200078e02ff */
[----:B------:R-:W0:Y:S04]  /*3bd0*/  LDS R15, [R33] ;  /* 0x00000000210f7984 */ /* 0x000e280000000800 */
[----:B------:R-:W-:Y:S01]  /*3be0*/  LEA R6, P6, R29, R16, 0x1 ;  /* 0x000000101d067211 */ /* 0x000fe200078c08ff */
[----:B------:R-:W1:Y:S04]  /*3bf0*/  LDS R17, [R33+0x80] ;  /* 0x0000800021117984 */ /* 0x000e680000000800 */
[----:B------:R-:W2:Y:S04]  /*3c00*/  LDS R19, [R33+0x100] ;  /* 0x0001000021137984 */ /* 0x000ea80000000800 */
[----:B------:R-:W3:Y:S04]  /*3c10*/  LDS R21, [R33+0x180] ;  /* 0x0001800021157984 */ /* 0x000ee80000000800 */
[----:B0-----:R0:W-:Y:S04]  /*3c20*/  @P1 STG.E.U16 [R2.64], R15 ;  /* 0x0000000f02001986 */ /* 0x0011e8000c101506 */
[----:B-1----:R1:W-:Y:S01]  /*3c30*/  @P4 STG.E.U16 [R4.64], R17 ;  /* 0x0000001104004986 */ /* 0x0023e2000c101506 */
[----:B------:R-:W-:-:S02]  /*3c40*/  ISETP.LT.AND P4, PT, R7, c[0x0][0x17c], !P0 ;  /* 0x00005f0007007a0c */ /* 0x000fc40004781270 */
[----:B------:R-:W-:Y:S02]  /*3c50*/  LEA.HI.X.SX32 R7, R29, R18, 0x1, P6 ;  /* 0x000000121d077211 */ /* 0x000fe400030f0eff */
[-C--:B------:R-:W-:Y:S02]  /*3c60*/  LEA R8, P6, R12, R16.reuse, 0x1 ;  /* 0x000000100c087211 */ /* 0x080fe400078c08ff */
[CC--:B0-----:R-:W-:Y:S01]  /*3c70*/  LEA R2, P1, R10.reuse, R16.reuse, 0x1 ;  /* 0x000000100a027211 */ /* 0x0c1fe200078208ff */
[----:B--2---:R0:W-:Y:S01]  /*3c80*/  @P5 STG.E.U16 [R6.64], R19 ;  /* 0x0000001306005986 */ /* 0x0041e2000c101506 */
[----:B------:R-:W-:Y:S02]  /*3c90*/  PRMT R15, R15, 0x7632, R15 ;  /* 0x000076320f0f7816 */ /* 0x000fe4000000000f */
[----:B-1----:R-:W-:Y:S02]  /*3ca0*/  LEA R4, P2, R11, R16, 0x1 ;  /* 0x000000100b047211 */ /* 0x002fe400078408ff */
[----:B------:R-:W-:-:S02]  /*3cb0*/  LEA.HI.X.SX32 R3, R10, R18, 0x1, P1 ;  /* 0x000000120a037211 */ /* 0x000fc400008f0eff */
[----:B------:R-:W-:Y:S02]  /*3cc0*/  LEA R10, P1, R13, R16, 0x1 ;  /* 0x000000100d0a7211 */ /* 0x000fe400078208ff */
[-C--:B------:R-:W-:Y:S01]  /*3cd0*/  LEA.HI.X.SX32 R5, R11, R18.reuse, 0x1, P2 ;  /* 0x000000120b057211 */ /* 0x080fe200010f0eff */
[----:B---3--:R0:W-:Y:S01]  /*3ce0*/  @P4 STG.E.U16 [R2.64], R21 ;  /* 0x0000001502004986 */ /* 0x0081e2000c101506 */
[----:B------:R-:W-:Y:S02]  /*3cf0*/  ISETP.LT.AND P2, PT, R9, c[0x0][0x17c], !P0 ;  /* 0x00005f0009007a0c */ /* 0x000fe40004741270 */
[----:B------:R-:W-:Y:S01]  /*3d00*/  LEA.HI.X.SX32 R11, R13, R18, 0x1, P1 ;  /* 0x000000120d0b7211 */ /* 0x000fe200008f0eff */
[----:B------:R0:W-:Y:S01]  /*3d10*/  @P3 STG.E.U16 [R4.64], R15 ;  /* 0x0000000f04003986 */ /* 0x0001e2000c101506 */
[----:B------:R-:W-:Y:S02]  /*3d20*/  ISETP.LT.AND P1, PT, R0, c[0x0][0x17c], !P0 ;  /* 0x00005f0000007a0c */ /* 0x000fe40004721270 */
[----:B------:R-:W-:-:S02]  /*3d30*/  ISETP.LT.AND P0, PT, R34, c[0x0][0x17c], !P0 ;  /* 0x00005f0022007a0c */ /* 0x000fc40004701270 */
[----:B------:R-:W-:Y:S02]  /*3d40*/  LEA.HI.X.SX32 R9, R12, R18, 0x1, P6 ;  /* 0x000000120c097211 */ /* 0x000fe400030f0eff */
[----:B------:R-:W-:Y:S02]  /*3d50*/  PRMT R17, R17, 0x7632, R17 ;  /* 0x0000763211117816 */ /* 0x000fe40000000011 */
[----:B------:R-:W-:Y:S02]  /*3d60*/  PRMT R0, R19, 0x7632, R0 ;  /* 0x0000763213007816 */ /* 0x000fe40000000000 */
[C---:B------:R-:W-:Y:S01]  /*3d70*/  LEA R12, P6, R14.reuse, R16, 0x1 ;  /* 0x000000100e0c7211 */ /* 0x040fe200078c08ff */
[----:B------:R0:W-:Y:S03]  /*3d80*/  @P2 STG.E.U16 [R8.64], R17 ;  /* 0x0000001108002986 */ /* 0x0001e6000c101506 */
[----:B------:R-:W-:Y:S01]  /*3d90*/  LEA.HI.X.SX32 R13, R14, R18, 0x1, P6 ;  /* 0x000000120e0d7211 */ /* 0x000fe200030f0eff */
[----:B------:R0:W-:Y:S01]  /*3da0*/  @P1 STG.E.U16 [R10.64], R0 ;  /* 0x000000000a001986 */ /* 0x0001e2000c101506 */
[----:B------:R-:W-:Y:S07]  /*3db0*/  @!P0 EXIT ;  /* 0x000000000000894d */ /* 0x000fee0003800000 */
[----:B0-----:R-:W-:-:S05]  /*3dc0*/  PRMT R6, R21, 0x7632, R6 ;  /* 0x0000763215067816 */ /* 0x001fca0000000006 */
[----:B------:R-:W-:Y:S01]  /*3dd0*/  STG.E.U16 [R12.64], R6 ;  /* 0x000000060c007986 */ /* 0x000fe2000c101506 */
[----:B------:R-:W-:Y:S05]  /*3de0*/  EXIT ;  /* 0x000000000000794d */ /* 0x000fea0003800000 */
.L_x_2:
[----:B------:R-:W-:-:S00]  /*3df0*/  BRA `(.L_x_2) ;  /* 0xfffffff000007947 */ /* 0x000fc0000383ffff */
[----:B------:R-:W-:-:S00]  /*3e00*/  NOP ;  /* 0x0000000000007918 */ /* 0x000fc00000000000 */
[----:B------:R-:W-:-:S00]  /*3e10*/  NOP ;  /* 0x0000000000007918 */ /* 0x000fc00000000000 */
[----:B------:R-:W-:-:S00]  /*3e20*/  NOP ;  /* 0x0000000000007918 */ /* 0x000fc00000000000 */
[----:B------:R-:W-:-:S00]  /*3e30*/  NOP ;  /* 0x0000000000007918 */ /* 0x000fc00000000000 */
[----:B------:R-:W-:-:S00]  /*3e40*/  NOP ;  /* 0x0000000000007918 */ /* 0x000fc00000000000 */
[----:B------:R-:W-:-:S00]  /*3e50*/  NOP ;  /* 0x0000000000007918 */ /* 0x000fc00000000000 */
[----:B------:R-:W-:-:S00]  /*3e60*/  NOP ;  /* 0x0000000000007918 */ /* 0x000fc00000000000 */
[----:B------:R-:W-:-:S00]  /*3e70*/  NOP ;  /* 0x0000000000007918 */ /* 0x000fc00000000000 */
.L_x_3:


//--------------------- .nv.shared.matmul_kernel  --------------------------
	.section	.nv.shared.matmul_kernel,"aw",@nobits
	.sectionflags	@""
	.align	16
